//
// Generated by NVIDIA NVVM Compiler
//
// Compiler Build ID: CL-36424714
// Cuda compilation tools, release 13.0, V13.0.88
// Based on NVVM 20.0.0
//

.version 9.0
.target sm_100
.address_size 64

	// .globl	_Z7CNN_GPUPiPhS_iii

.visible .entry _Z7CNN_GPUPiPhS_iii(
	.param .u64 .ptr .align 1 _Z7CNN_GPUPiPhS_iii_param_0,
	.param .u64 .ptr .align 1 _Z7CNN_GPUPiPhS_iii_param_1,
	.param .u64 .ptr .align 1 _Z7CNN_GPUPiPhS_iii_param_2,
	.param .u32 _Z7CNN_GPUPiPhS_iii_param_3,
	.param .u32 _Z7CNN_GPUPiPhS_iii_param_4,
	.param .u32 _Z7CNN_GPUPiPhS_iii_param_5
)
{
	.reg .pred 	%p<23>;
	.reg .b16 	%rs<6>;
	.reg .b32 	%r<240>;
	.reg .b64 	%rd<51>;

	ld.param.u64 	%rd5, [_Z7CNN_GPUPiPhS_iii_param_0];
	ld.param.u64 	%rd6, [_Z7CNN_GPUPiPhS_iii_param_1];
	ld.param.u64 	%rd7, [_Z7CNN_GPUPiPhS_iii_param_2];
	ld.param.u32 	%r49, [_Z7CNN_GPUPiPhS_iii_param_3];
	ld.param.u32 	%r50, [_Z7CNN_GPUPiPhS_iii_param_4];
	ld.param.u32 	%r51, [_Z7CNN_GPUPiPhS_iii_param_5];
	cvta.to.global.u64 	%rd1, %rd5;
	cvta.to.global.u64 	%rd2, %rd7;
	cvta.to.global.u64 	%rd3, %rd6;
	mov.b32 	%r221, 3;
	setp.eq.s32 	%p1, %r51, 9;
	mov.u32 	%r220, %r49;
	@%p1 bra 	$L__BB0_4;
	setp.ne.s32 	%p2, %r51, 25;
	@%p2 bra 	$L__BB0_3;
	add.s32 	%r220, %r49, -2;
	mov.b32 	%r221, 5;
	bra.uni 	$L__BB0_4;
$L__BB0_3:
	mov.b32 	%r221, 5;
$L__BB0_4:
	mul.lo.s32 	%r4, %r220, %r220;
	mov.u32 	%r56, %ntid.x;
	mov.u32 	%r57, %ctaid.x;
	mov.u32 	%r58, %tid.x;
	mad.lo.s32 	%r5, %r56, %r57, %r58;
	setp.eq.s32 	%p3, %r220, 0;
	@%p3 bra 	$L__BB0_37;
	setp.lt.s32 	%p4, %r51, 1;
	@%p4 bra 	$L__BB0_21;
	and.b32  	%r6, %r51, 7;
	add.s32 	%r7, %r6, -1;
	and.b32  	%r8, %r51, 3;
	and.b32  	%r9, %r51, 2147483640;
	and.b32  	%r10, %r51, 1;
	mov.b32 	%r222, 0;
$L__BB0_7:
	add.s32 	%r12, %r5, %r222;
	setp.lt.u32 	%p14, %r12, %r4;
	@%p14 bra 	$L__BB0_9;
$L__BB0_8:
	add.s32 	%r222, %r222, 65536;
	setp.lt.u32 	%p22, %r222, %r4;
	@%p22 bra 	$L__BB0_7;
	bra.uni 	$L__BB0_37;
$L__BB0_9:
	setp.lt.u32 	%p15, %r51, 8;
	div.s32 	%r18, %r12, %r220;
	mul.lo.s32 	%r71, %r18, %r220;
	sub.s32 	%r19, %r12, %r71;
	mov.b32 	%r229, 0;
	mov.u32 	%r234, %r229;
	@%p15 bra 	$L__BB0_12;
	mov.b32 	%r223, 0;
	mov.u32 	%r234, %r223;
$L__BB0_11:
	.pragma "nounroll";
	mul.wide.u32 	%rd11, %r223, 4;
	add.s64 	%rd12, %rd2, %rd11;
	ld.global.u32 	%r73, [%rd12];
	div.u32 	%r74, %r223, %r221;
	add.s32 	%r75, %r18, %r74;
	mul.lo.s32 	%r76, %r74, %r221;
	sub.s32 	%r77, %r223, %r76;
	mad.lo.s32 	%r78, %r75, %r49, %r77;
	add.s32 	%r79, %r78, %r19;
	mul.wide.s32 	%rd13, %r79, 4;
	add.s64 	%rd14, %rd1, %rd13;
	ld.global.u32 	%r80, [%rd14];
	mad.lo.s32 	%r81, %r80, %r73, %r234;
	add.s32 	%r82, %r223, 1;
	ld.global.u32 	%r83, [%rd12+4];
	div.u32 	%r84, %r82, %r221;
	add.s32 	%r85, %r18, %r84;
	mul.lo.s32 	%r86, %r84, %r221;
	sub.s32 	%r87, %r82, %r86;
	mad.lo.s32 	%r88, %r85, %r49, %r87;
	add.s32 	%r89, %r88, %r19;
	mul.wide.s32 	%rd15, %r89, 4;
	add.s64 	%rd16, %rd1, %rd15;
	ld.global.u32 	%r90, [%rd16];
	mad.lo.s32 	%r91, %r90, %r83, %r81;
	add.s32 	%r92, %r223, 2;
	ld.global.u32 	%r93, [%rd12+8];
	div.u32 	%r94, %r92, %r221;
	add.s32 	%r95, %r18, %r94;
	mul.lo.s32 	%r96, %r94, %r221;
	sub.s32 	%r97, %r92, %r96;
	mad.lo.s32 	%r98, %r95, %r49, %r97;
	add.s32 	%r99, %r98, %r19;
	mul.wide.s32 	%rd17, %r99, 4;
	add.s64 	%rd18, %rd1, %rd17;
	ld.global.u32 	%r100, [%rd18];
	mad.lo.s32 	%r101, %r100, %r93, %r91;
	add.s32 	%r102, %r223, 3;
	ld.global.u32 	%r103, [%rd12+12];
	div.u32 	%r104, %r102, %r221;
	add.s32 	%r105, %r18, %r104;
	mul.lo.s32 	%r106, %r104, %r221;
	sub.s32 	%r107, %r102, %r106;
	mad.lo.s32 	%r108, %r105, %r49, %r107;
	add.s32 	%r109, %r108, %r19;
	mul.wide.s32 	%rd19, %r109, 4;
	add.s64 	%rd20, %rd1, %rd19;
	ld.global.u32 	%r110, [%rd20];
	mad.lo.s32 	%r111, %r110, %r103, %r101;
	add.s32 	%r112, %r223, 4;
	ld.global.u32 	%r113, [%rd12+16];
	div.u32 	%r114, %r112, %r221;
	add.s32 	%r115, %r18, %r114;
	mul.lo.s32 	%r116, %r114, %r221;
	sub.s32 	%r117, %r112, %r116;
	mad.lo.s32 	%r118, %r115, %r49, %r117;
	add.s32 	%r119, %r118, %r19;
	mul.wide.s32 	%rd21, %r119, 4;
	add.s64 	%rd22, %rd1, %rd21;
	ld.global.u32 	%r120, [%rd22];
	mad.lo.s32 	%r121, %r120, %r113, %r111;
	add.s32 	%r122, %r223, 5;
	ld.global.u32 	%r123, [%rd12+20];
	div.u32 	%r124, %r122, %r221;
	add.s32 	%r125, %r18, %r124;
	mul.lo.s32 	%r126, %r124, %r221;
	sub.s32 	%r127, %r122, %r126;
	mad.lo.s32 	%r128, %r125, %r49, %r127;
	add.s32 	%r129, %r128, %r19;
	mul.wide.s32 	%rd23, %r129, 4;
	add.s64 	%rd24, %rd1, %rd23;
	ld.global.u32 	%r130, [%rd24];
	mad.lo.s32 	%r131, %r130, %r123, %r121;
	add.s32 	%r132, %r223, 6;
	ld.global.u32 	%r133, [%rd12+24];
	div.u32 	%r134, %r132, %r221;
	add.s32 	%r135, %r18, %r134;
	mul.lo.s32 	%r136, %r134, %r221;
	sub.s32 	%r137, %r132, %r136;
	mad.lo.s32 	%r138, %r135, %r49, %r137;
	add.s32 	%r139, %r138, %r19;
	mul.wide.s32 	%rd25, %r139, 4;
	add.s64 	%rd26, %rd1, %rd25;
	ld.global.u32 	%r140, [%rd26];
	mad.lo.s32 	%r141, %r140, %r133, %r131;
	add.s32 	%r142, %r223, 7;
	ld.global.u32 	%r143, [%rd12+28];
	div.u32 	%r144, %r142, %r221;
	add.s32 	%r145, %r18, %r144;
	mul.lo.s32 	%r146, %r144, %r221;
	sub.s32 	%r147, %r142, %r146;
	mad.lo.s32 	%r148, %r145, %r49, %r147;
	add.s32 	%r149, %r148, %r19;
	mul.wide.s32 	%rd27, %r149, 4;
	add.s64 	%rd28, %rd1, %rd27;
	ld.global.u32 	%r150, [%rd28];
	mad.lo.s32 	%r234, %r150, %r143, %r141;
	add.s32 	%r223, %r223, 8;
	setp.eq.s32 	%p16, %r223, %r9;
	mov.u32 	%r229, %r9;
	@%p16 bra 	$L__BB0_12;
	bra.uni 	$L__BB0_11;
$L__BB0_12:
	setp.eq.s32 	%p17, %r6, 0;
	@%p17 bra 	$L__BB0_20;
	setp.lt.u32 	%p18, %r7, 3;
	@%p18 bra 	$L__BB0_15;
	mul.wide.u32 	%rd29, %r229, 4;
	add.s64 	%rd30, %rd2, %rd29;
	ld.global.u32 	%r152, [%rd30];
	div.u32 	%r153, %r229, %r221;
	add.s32 	%r154, %r18, %r153;
	mul.lo.s32 	%r155, %r153, %r221;
	sub.s32 	%r156, %r229, %r155;
	mad.lo.s32 	%r157, %r154, %r49, %r156;
	add.s32 	%r158, %r157, %r19;
	mul.wide.s32 	%rd31, %r158, 4;
	add.s64 	%rd32, %rd1, %rd31;
	ld.global.u32 	%r159, [%rd32];
	mad.lo.s32 	%r160, %r159, %r152, %r234;
	add.s32 	%r161, %r229, 1;
	ld.global.u32 	%r162, [%rd30+4];
	div.u32 	%r163, %r161, %r221;
	add.s32 	%r164, %r18, %r163;
	mul.lo.s32 	%r165, %r163, %r221;
	sub.s32 	%r166, %r161, %r165;
	mad.lo.s32 	%r167, %r164, %r49, %r166;
	add.s32 	%r168, %r167, %r19;
	mul.wide.s32 	%rd33, %r168, 4;
	add.s64 	%rd34, %rd1, %rd33;
	ld.global.u32 	%r169, [%rd34];
	mad.lo.s32 	%r170, %r169, %r162, %r160;
	add.s32 	%r171, %r229, 2;
	ld.global.u32 	%r172, [%rd30+8];
	div.u32 	%r173, %r171, %r221;
	add.s32 	%r174, %r18, %r173;
	mul.lo.s32 	%r175, %r173, %r221;
	sub.s32 	%r176, %r171, %r175;
	mad.lo.s32 	%r177, %r174, %r49, %r176;
	add.s32 	%r178, %r177, %r19;
	mul.wide.s32 	%rd35, %r178, 4;
	add.s64 	%rd36, %rd1, %rd35;
	ld.global.u32 	%r179, [%rd36];
	mad.lo.s32 	%r180, %r179, %r172, %r170;
	add.s32 	%r181, %r229, 3;
	ld.global.u32 	%r182, [%rd30+12];
	div.u32 	%r183, %r181, %r221;
	add.s32 	%r184, %r18, %r183;
	mul.lo.s32 	%r185, %r183, %r221;
	sub.s32 	%r186, %r181, %r185;
	mad.lo.s32 	%r187, %r184, %r49, %r186;
	add.s32 	%r188, %r187, %r19;
	mul.wide.s32 	%rd37, %r188, 4;
	add.s64 	%rd38, %rd1, %rd37;
	ld.global.u32 	%r189, [%rd38];
	mad.lo.s32 	%r234, %r189, %r182, %r180;
	add.s32 	%r229, %r229, 4;
$L__BB0_15:
	setp.eq.s32 	%p19, %r8, 0;
	@%p19 bra 	$L__BB0_20;
	setp.eq.s32 	%p20, %r8, 1;
	@%p20 bra 	$L__BB0_18;
	mul.wide.u32 	%rd39, %r229, 4;
	add.s64 	%rd40, %rd2, %rd39;
	ld.global.u32 	%r191, [%rd40];
	div.u32 	%r192, %r229, %r221;
	add.s32 	%r193, %r18, %r192;
	mul.lo.s32 	%r194, %r192, %r221;
	sub.s32 	%r195, %r229, %r194;
	mad.lo.s32 	%r196, %r193, %r49, %r195;
	add.s32 	%r197, %r196, %r19;
	mul.wide.s32 	%rd41, %r197, 4;
	add.s64 	%rd42, %rd1, %rd41;
	ld.global.u32 	%r198, [%rd42];
	mad.lo.s32 	%r199, %r198, %r191, %r234;
	add.s32 	%r200, %r229, 1;
	ld.global.u32 	%r201, [%rd40+4];
	div.u32 	%r202, %r200, %r221;
	add.s32 	%r203, %r18, %r202;
	mul.lo.s32 	%r204, %r202, %r221;
	sub.s32 	%r205, %r200, %r204;
	mad.lo.s32 	%r206, %r203, %r49, %r205;
	add.s32 	%r207, %r206, %r19;
	mul.wide.s32 	%rd43, %r207, 4;
	add.s64 	%rd44, %rd1, %rd43;
	ld.global.u32 	%r208, [%rd44];
	mad.lo.s32 	%r234, %r208, %r201, %r199;
	add.s32 	%r229, %r229, 2;
$L__BB0_18:
	setp.eq.s32 	%p21, %r10, 0;
	@%p21 bra 	$L__BB0_20;
	mul.wide.u32 	%rd45, %r229, 4;
	add.s64 	%rd46, %rd2, %rd45;
	ld.global.u32 	%r209, [%rd46];
	div.u32 	%r210, %r229, %r221;
	add.s32 	%r211, %r18, %r210;
	mul.lo.s32 	%r212, %r210, %r221;
	sub.s32 	%r213, %r229, %r212;
	mad.lo.s32 	%r214, %r211, %r49, %r213;
	add.s32 	%r215, %r214, %r19;
	mul.wide.s32 	%rd47, %r215, 4;
	add.s64 	%rd48, %rd1, %rd47;
	ld.global.u32 	%r216, [%rd48];
	mad.lo.s32 	%r234, %r216, %r209, %r234;
$L__BB0_20:
	div.s32 	%r217, %r234, %r50;
	min.s32 	%r218, %r217, 255;
	max.s32 	%r219, %r218, 0;
	cvt.s64.s32 	%rd49, %r12;
	add.s64 	%rd50, %rd3, %rd49;
	st.global.u8 	[%rd50], %r219;
	bra.uni 	$L__BB0_8;
$L__BB0_21:
	max.u32 	%r60, %r4, 65536;
	add.s32 	%r61, %r60, -1;
	shr.u32 	%r62, %r61, 16;
	add.s32 	%r35, %r62, 1;
	and.b32  	%r36, %r35, 3;
	setp.lt.u32 	%p5, %r4, 196609;
	mov.b32 	%r237, 0;
	@%p5 bra 	$L__BB0_32;
	and.b32  	%r37, %r35, 131068;
	mov.b32 	%r237, 0;
	mov.u32 	%r236, %r237;
$L__BB0_23:
	add.s32 	%r40, %r5, %r237;
	setp.ge.u32 	%p6, %r40, %r4;
	cvt.s64.s32 	%rd8, %r40;
	add.s64 	%rd4, %rd3, %rd8;
	@%p6 bra 	$L__BB0_25;
	mov.b16 	%rs1, 0;
	st.global.u8 	[%rd4], %rs1;
$L__BB0_25:
	add.s32 	%r64, %r40, 65536;
	setp.ge.u32 	%p7, %r64, %r4;
	@%p7 bra 	$L__BB0_27;
	mov.b16 	%rs2, 0;
	st.global.u8 	[%rd4+65536], %rs2;
$L__BB0_27:
	add.s32 	%r65, %r40, 131072;
	setp.ge.u32 	%p8, %r65, %r4;
	@%p8 bra 	$L__BB0_29;
	mov.b16 	%rs3, 0;
	st.global.u8 	[%rd4+131072], %rs3;
$L__BB0_29:
	add.s32 	%r66, %r40, 196608;
	setp.ge.u32 	%p9, %r66, %r4;
	@%p9 bra 	$L__BB0_31;
	mov.b16 	%rs4, 0;
	st.global.u8 	[%rd4+196608], %rs4;
$L__BB0_31:
	add.s32 	%r237, %r237, 262144;
	add.s32 	%r236, %r236, 4;
	setp.ne.s32 	%p10, %r236, %r37;
	@%p10 bra 	$L__BB0_23;
$L__BB0_32:
	setp.eq.s32 	%p11, %r36, 0;
	@%p11 bra 	$L__BB0_37;
	mov.b32 	%r239, 0;
$L__BB0_34:
	.pragma "nounroll";
	add.s32 	%r46, %r5, %r237;
	setp.ge.u32 	%p12, %r46, %r4;
	@%p12 bra 	$L__BB0_36;
	cvt.s64.s32 	%rd9, %r46;
	add.s64 	%rd10, %rd3, %rd9;
	mov.b16 	%rs5, 0;
	st.global.u8 	[%rd10], %rs5;
$L__BB0_36:
	add.s32 	%r237, %r237, 65536;
	add.s32 	%r239, %r239, 1;
	setp.ne.s32 	%p13, %r239, %r36;
	@%p13 bra 	$L__BB0_34;
$L__BB0_37:
	ret;

}


// ===== COMPILED SASS (sm_100) =====

	.target	sm_100

	.elftype	@"ET_EXEC"


//--------------------- .note.nv.tkinfo           --------------------------
	.section	.note.nv.tkinfo,"",@"SHT_NOTE"
	.sectionflags	@"SHF_NOTE_NV_TKINFO"
	.tkinfo
        /*0018*/ 	.word	0x00000002
        /*0030*/ 	.string	""
        /*0030*/ 	.string	"ptxas"
        /*0030*/ 	.string	"Cuda compilation tools, release 13.0, V13.0.88"
        /*0030*/ 	.string	"Build cuda_13.0.r13.0/compiler.36424714_0"
        /*0030*/ 	.string	"-arch sm_100 -m 64 "



//--------------------- .note.nv.cuinfo           --------------------------
	.section	.note.nv.cuinfo,"",@"SHT_NOTE"
	.sectionflags	@"SHF_NOTE_NV_CUINFO"
        /*0018*/ 	.short	0x0002
        /*001a*/ 	.short	0x0064
        /*001c*/ 	.short	0x0082
	.zero		2


//--------------------- .nv.info                  --------------------------
	.section	.nv.info,"",@"SHT_CUDA_INFO"
	.align	4


	//----- nvinfo : EIATTR_REGCOUNT
	.align		4
        /*0000*/ 	.byte	0x04, 0x2f
        /*0002*/ 	.short	(.L_1 - .L_0)
	.align		4
.L_0:
        /*0004*/ 	.word	index@(_Z7CNN_GPUPiPhS_iii)
        /*0008*/ 	.word	0x00000020


	//----- nvinfo : EIATTR_FRAME_SIZE
	.align		4
.L_1:
        /*000c*/ 	.byte	0x04, 0x11
        /*000e*/ 	.short	(.L_3 - .L_2)
	.align		4
.L_2:
        /*0010*/ 	.word	index@(_Z7CNN_GPUPiPhS_iii)
        /*0014*/ 	.word	0x00000000


	//----- nvinfo : EIATTR_MIN_STACK_SIZE
	.align		4
.L_3:
        /*0018*/ 	.byte	0x04, 0x12
        /*001a*/ 	.short	(.L_5 - .L_4)
	.align		4
.L_4:
        /*001c*/ 	.word	index@(_Z7CNN_GPUPiPhS_iii)
        /*0020*/ 	.word	0x00000000
.L_5:


//--------------------- .nv.compat                --------------------------
	.section	.nv.compat,"",@"SHT_CUDA_COMPAT_INFO"
	.align	4
        /*0000*/ 	.byte	0x02, 0x09, 0x00, 0x00, 0x02, 0x02, 0x01, 0x00, 0x02, 0x05, 0x05, 0x00, 0x03, 0x07, 0x01, 0x01
        /*0010*/ 	.byte	0x02, 0x03, 0x00, 0x00, 0x02, 0x06, 0x01, 0x00, 0x04, 0x0b, 0x08, 0x00, 0x09, 0x00, 0x00, 0x00
        /*0020*/ 	.byte	0x00, 0x00, 0x00, 0x00


//--------------------- .nv.info._Z7CNN_GPUPiPhS_iii --------------------------
	.section	.nv.info._Z7CNN_GPUPiPhS_iii,"",@"SHT_CUDA_INFO"
	.sectionflags	@""
	.align	4


	//----- nvinfo : EIATTR_CUDA_API_VERSION
	.align		4
        /*0000*/ 	.byte	0x04, 0x37
        /*0002*/ 	.short	(.L_7 - .L_6)
.L_6:
        /*0004*/ 	.word	0x00000082


	//----- nvinfo : EIATTR_KPARAM_INFO
	.align		4
.L_7:
        /*0008*/ 	.byte	0x04, 0x17
        /*000a*/ 	.short	(.L_9 - .L_8)
.L_8:
        /*000c*/ 	.word	0x00000000
        /*0010*/ 	.short	0x0005
        /*0012*/ 	.short	0x0020
        /*0014*/ 	.byte	0x00, 0xf0, 0x11, 0x00


	//----- nvinfo : EIATTR_KPARAM_INFO
	.align		4
.L_9:
        /*0018*/ 	.byte	0x04, 0x17
        /*001a*/ 	.short	(.L_11 - .L_10)
.L_10:
        /*001c*/ 	.word	0x00000000
        /*0020*/ 	.short	0x0004
        /*0022*/ 	.short	0x001c
        /*0024*/ 	.byte	0x00, 0xf0, 0x11, 0x00


	//----- nvinfo : EIATTR_KPARAM_INFO
	.align		4
.L_11:
        /*0028*/ 	.byte	0x04, 0x17
        /*002a*/ 	.short	(.L_13 - .L_12)
.L_12:
        /*002c*/ 	.word	0x00000000
        /*0030*/ 	.short	0x0003
        /*0032*/ 	.short	0x0018
        /*0034*/ 	.byte	0x00, 0xf0, 0x11, 0x00


	//----- nvinfo : EIATTR_KPARAM_INFO
	.align		4
.L_13:
        /*0038*/ 	.byte	0x04, 0x17
        /*003a*/ 	.short	(.L_15 - .L_14)
.L_14:
        /*003c*/ 	.word	0x00000000
        /*0040*/ 	.short	0x0002
        /*0042*/ 	.short	0x0010
        /*0044*/ 	.byte	0x00, 0xf5, 0x21, 0x00


	//----- nvinfo : EIATTR_KPARAM_INFO
	.align		4
.L_15:
        /*0048*/ 	.byte	0x04, 0x17
        /*004a*/ 	.short	(.L_17 - .L_16)
.L_16:
        /*004c*/ 	.word	0x00000000
        /*0050*/ 	.short	0x0001
        /*0052*/ 	.short	0x0008
        /*0054*/ 	.byte	0x00, 0xf5, 0x21, 0x00


	//----- nvinfo : EIATTR_KPARAM_INFO
	.align		4
.L_17:
        /*0058*/ 	.byte	0x04, 0x17
        /*005a*/ 	.short	(.L_19 - .L_18)
.L_18:
        /*005c*/ 	.word	0x00000000
        /*0060*/ 	.short	0x0000
        /*0062*/ 	.short	0x0000
        /*0064*/ 	.byte	0x00, 0xf5, 0x21, 0x00


	//----- nvinfo : EIATTR_SPARSE_MMA_MASK
	.align		4
.L_19:
        /*0068*/ 	.byte	0x03, 0x50
        /*006a*/ 	.short	0x0000


	//----- nvinfo : EIATTR_MAXREG_COUNT
	.align		4
        /*006c*/ 	.byte	0x03, 0x1b
        /*006e*/ 	.short	0x00ff


	//----- nvinfo : EIATTR_MERCURY_ISA_VERSION
	.align		4
        /*0070*/ 	.byte	0x03, 0x5f
        /*0072*/ 	.short	0x0101


	//----- nvinfo : EIATTR_VRC_CTA_INIT_COUNT
	.align		4
        /*0074*/ 	.byte	0x02, 0x4a
	.zero		1
	.zero		1


	//----- nvinfo : EIATTR_EXIT_INSTR_OFFSETS
	.align		4
        /*0078*/ 	.byte	0x04, 0x1c
        /*007a*/ 	.short	(.L_21 - .L_20)


	//   ....[0]....
.L_20:
        /*007c*/ 	.word	0x000000f0


	//   ....[1]....
        /*0080*/ 	.word	0x00001c00


	//   ....[2]....
        /*0084*/ 	.word	0x00001df0


	//   ....[3]....
        /*0088*/ 	.word	0x00001eb0


	//----- nvinfo : EIATTR_CRS_STACK_SIZE
	.align		4
.L_21:
        /*008c*/ 	.byte	0x04, 0x1e
        /*008e*/ 	.short	(.L_23 - .L_22)
.L_22:
        /*0090*/ 	.word	0x00000000


	//----- nvinfo : EIATTR_CBANK_PARAM_SIZE
	.align		4
.L_23:
        /*0094*/ 	.byte	0x03, 0x19
        /*0096*/ 	.short	0x0024


	//----- nvinfo : EIATTR_PARAM_CBANK
	.align		4
        /*0098*/ 	.byte	0x04, 0x0a
        /*009a*/ 	.short	(.L_25 - .L_24)
	.align		4
.L_24:
        /*009c*/ 	.word	index@(.nv.constant0._Z7CNN_GPUPiPhS_iii)
        /*00a0*/ 	.short	0x0380
        /*00a2*/ 	.short	0x0024


	//----- nvinfo : EIATTR_SW_WAR
	.align		4
.L_25:
        /*00a4*/ 	.byte	0x04, 0x36
        /*00a6*/ 	.short	(.L_27 - .L_26)
.L_26:
        /*00a8*/ 	.word	0x00000008
.L_27:


//--------------------- .nv.callgraph             --------------------------
	.section	.nv.callgraph,"",@"SHT_CUDA_CALLGRAPH"
	.align	4
	.sectionentsize	8
	.align		4
        /*0000*/ 	.word	0x00000000
	.align		4
        /*0004*/ 	.word	0xffffffff
	.align		4
        /*0008*/ 	.word	0x00000000
	.align		4
        /*000c*/ 	.word	0xfffffffe
	.align		4
        /*0010*/ 	.word	0x00000000
	.align		4
        /*0014*/ 	.word	0xfffffffd
	.align		4
        /*0018*/ 	.word	0x00000000
	.align		4
        /*001c*/ 	.word	0xfffffffc


//--------------------- .text._Z7CNN_GPUPiPhS_iii --------------------------
	.section	.text._Z7CNN_GPUPiPhS_iii,"ax",@progbits
	.align	128
        .global         _Z7CNN_GPUPiPhS_iii
        .type           _Z7CNN_GPUPiPhS_iii,@function
        .size           _Z7CNN_GPUPiPhS_iii,(.L_x_14 - _Z7CNN_GPUPiPhS_iii)
        .other          _Z7CNN_GPUPiPhS_iii,@"STO_CUDA_ENTRY STV_DEFAULT"
_Z7CNN_GPUPiPhS_iii:
.text._Z7CNN_GPUPiPhS_iii:
[----:B------:R-:W-:Y:S08]  /*0000*/  LDC R1, c[0x0][0x37c] ;  /* 0x0000df00ff017b82 */ /* 0x000ff00000000800 */
[----:B------:R-:W0:Y:S01]  /*0010*/  LDC R7, c[0x0][0x3a0] ;  /* 0x0000e800ff077b82 */ /* 0x000e220000000800 */
[----:B------:R-:W1:Y:S01]  /*0020*/  S2R R3, SR_CTAID.X ;  /* 0x0000000000037919 */ /* 0x000e620000002500 */
[----:B------:R-:W-:Y:S01]  /*0030*/  HFMA2 R0, -RZ, RZ, 0, 1.78813934326171875e-07 ;  /* 0x00000003ff007431 */ /* 0x000fe200000001ff */
[----:B------:R-:W2:Y:S05]  /*0040*/  S2R R4, SR_TID.X ;  /* 0x0000000000047919 */ /* 0x000eaa0000002100 */
[----:B------:R-:W3:Y:S01]  /*0050*/  LDC R2, c[0x0][0x398] ;  /* 0x0000e600ff027b82 */ /* 0x000ee20000000800 */
[----:B0-----:R-:W-:-:S13]  /*0060*/  ISETP.NE.AND P0, PT, R7, 0x9, PT ;  /* 0x000000090700780c */ /* 0x001fda0003f05270 */
[----:B-123--:R-:W-:Y:S05]  /*0070*/  @!P0 BRA `(.L_x_0) ;  /* 0x0000000000148947 */ /* 0x00efea0003800000 */
[----:B------:R-:W-:-:S13]  /*0080*/  ISETP.NE.AND P0, PT, R7, 0x19, PT ;  /* 0x000000190700780c */ /* 0x000fda0003f05270 */
[----:B------:R-:W0:Y:S01]  /*0090*/  @!P0 LDC R5, c[0x0][0x398] ;  /* 0x0000e600ff058b82 */ /* 0x000e220000000800 */
[----:B------:R-:W-:Y:S02]  /*00a0*/  @!P0 IMAD.MOV.U32 R0, RZ, RZ, 0x5 ;  /* 0x00000005ff008424 */ /* 0x000fe400078e00ff */
[----:B------:R-:W-:Y:S01]  /*00b0*/  @P0 IMAD.MOV.U32 R0, RZ, RZ, 0x5 ;  /* 0x00000005ff000424 */ /* 0x000fe200078e00ff */
[----:B0-----:R-:W-:-:S07]  /*00c0*/  @!P0 IADD3 R2, PT, PT, R5, -0x2, RZ ;  /* 0xfffffffe05028810 */ /* 0x001fce0007ffe0ff */
.L_x_0:
[----:B------:R-:W-:Y:S01]  /*00d0*/  ISETP.NE.AND P0, PT, R2, RZ, PT ;  /* 0x000000ff0200720c */ /* 0x000fe20003f05270 */
[----:B------:R-:W0:-:S12]  /*00e0*/  LDCU UR4, c[0x0][0x360] ;  /* 0x00006c00ff0477ac */ /* 0x000e180008000800 */
[----:B0-----:R-:W-:Y:S05]  /*00f0*/  @!P0 EXIT ;  /* 0x000000000000894d */ /* 0x001fea0003800000 */
[----:B------:R-:W-:Y:S01]  /*0100*/  ISETP.GE.AND P0, PT, R7, 0x1, PT ;  /* 0x000000010700780c */ /* 0x000fe20003f06270 */
[----:B------:R-:W0:Y:S01]  /*0110*/  LDCU.64 UR6, c[0x0][0x358] ;  /* 0x00006b00ff0677ac */ /* 0x000e220008000a00 */
[----:B------:R-:W-:Y:S02]  /*0120*/  IMAD R3, R3, UR4, R4 ;  /* 0x0000000403037c24 */ /* 0x000fe4000f8e0204 */
[----:B------:R-:W-:-:S09]  /*0130*/  IMAD R4, R2, R2, RZ ;  /* 0x0000000202047224 */ /* 0x000fd200078e02ff */
[----:B------:R-:W-:Y:S05]  /*0140*/  @!P0 BRA `(.L_x_1) ;  /* 0x0000001800b08947 */ /* 0x000fea0003800000 */
[----:B------:R-:W-:Y:S01]  /*0150*/  LOP3.LUT R5, R7, 0x7, RZ, 0xc0, !PT ;  /* 0x0000000707057812 */ /* 0x000fe200078ec0ff */
[----:B------:R-:W-:-:S03]  /*0160*/  UMOV UR4, URZ ;  /* 0x000000ff00047c82 */ /* 0x000fc60008000000 */
[----:B------:R-:W-:-:S04]  /*0170*/  IADD3 R6, PT, PT, R5, -0x1, RZ ;  /* 0xffffffff05067810 */ /* 0x000fc80007ffe0ff */
[----:B------:R-:W-:Y:S02]  /*0180*/  ISETP.GE.U32.AND P0, PT, R6, 0x3, PT ;  /* 0x000000030600780c */ /* 0x000fe40003f06070 */
[C---:B------:R-:W-:Y:S02]  /*0190*/  LOP3.LUT R6, R7.reuse, 0x3, RZ, 0xc0, !PT ;  /* 0x0000000307067812 */ /* 0x040fe400078ec0ff */
[----:B------:R-:W-:-:S09]  /*01a0*/  LOP3.LUT R7, R7, 0x7ffffff8, RZ, 0xc0, !PT ;  /* 0x7ffffff807077812 */ /* 0x000fd200078ec0ff */
.L_x_9:
[----:B-1----:R-:W-:Y:S01]  /*01b0*/  VIADD R9, R3, UR4 ;  /* 0x0000000403097c36 */ /* 0x002fe20008000000 */
[----:B------:R-:W-:Y:S01]  /*01c0*/  UIADD3 UR4, UPT, UPT, UR4, 0x10000, URZ ;  /* 0x0001000004047890 */ /* 0x000fe2000fffe0ff */
[----:B------:R-:W-:Y:S03]  /*01d0*/  BSSY.RECONVERGENT B0, `(.L_x_2) ;  /* 0x00001a1000007945 */ /* 0x000fe60003800200 */
[----:B------:R-:W-:Y:S02]  /*01e0*/  ISETP.GE.U32.AND P2, PT, R9, R4, PT ;  /* 0x000000040900720c */ /* 0x000fe40003f46070 */
[----:B------:R-:W-:-:S11]  /*01f0*/  ISETP.LE.U32.AND P1, PT, R4, UR4, PT ;  /* 0x0000000404007c0c */ /* 0x000fd6000bf23070 */
[----:B------:R-:W-:Y:S05]  /*0200*/  @P2 BRA `(.L_x_3) ;  /* 0x0000001800742947 */ /* 0x000fea0003800000 */
[-C--:B------:R-:W-:Y:S01]  /*0210*/  IABS R13, R2.reuse ;  /* 0x00000002000d7213 */ /* 0x080fe20000000000 */
[----:B------:R-:W1:Y:S01]  /*0220*/  LDCU UR5, c[0x0][0x3a0] ;  /* 0x00007400ff0577ac */ /* 0x000e620008000800 */
[----:B------:R-:W-:Y:S02]  /*0230*/  IABS R14, R9 ;  /* 0x00000009000e7213 */ /* 0x000fe40000000000 */
[----:B------:R-:W-:Y:S01]  /*0240*/  CS2R R22, SRZ ;  /* 0x0000000000167805 */ /* 0x000fe2000001ff00 */
[----:B------:R-:W2:Y:S01]  /*0250*/  I2F.RP R8, R13 ;  /* 0x0000000d00087306 */ /* 0x000ea20000209400 */
[----:B------:R-:W-:-:S07]  /*0260*/  IABS R16, R2 ;  /* 0x0000000200107213 */ /* 0x000fce0000000000 */
[----:B--2---:R-:W2:Y:S01]  /*0270*/  MUFU.RCP R8, R8 ;  /* 0x0000000800087308 */ /* 0x004ea20000001000 */
[----:B-1----:R-:W-:Y:S01]  /*0280*/  UISETP.GE.U32.AND UP0, UPT, UR5, 0x8, UPT ;  /* 0x000000080500788c */ /* 0x002fe2000bf06070 */
[----:B--2---:R-:W-:-:S06]  /*0290*/  IADD3 R10, PT, PT, R8, 0xffffffe, RZ ;  /* 0x0ffffffe080a7810 */ /* 0x004fcc0007ffe0ff */
[----:B------:R1:W2:Y:S02]  /*02a0*/  F2I.FTZ.U32.TRUNC.NTZ R11, R10 ;  /* 0x0000000a000b7305 */ /* 0x0002a4000021f000 */
[----:B-1----:R-:W-:Y:S02]  /*02b0*/  IMAD.MOV.U32 R10, RZ, RZ, RZ ;  /* 0x000000ffff0a7224 */ /* 0x002fe400078e00ff */
[----:B--2---:R-:W-:-:S04]  /*02c0*/  IMAD.MOV R12, RZ, RZ, -R11 ;  /* 0x000000ffff0c7224 */ /* 0x004fc800078e0a0b */
[----:B------:R-:W-:Y:S01]  /*02d0*/  IMAD R15, R12, R13, RZ ;  /* 0x0000000d0c0f7224 */ /* 0x000fe200078e02ff */
[----:B------:R-:W-:-:S03]  /*02e0*/  MOV R12, R14 ;  /* 0x0000000e000c7202 */ /* 0x000fc60000000f00 */
[----:B------:R-:W-:Y:S01]  /*02f0*/  IMAD.HI.U32 R11, R11, R15, R10 ;  /* 0x0000000f0b0b7227 */ /* 0x000fe200078e000a */
[----:B------:R-:W-:-:S05]  /*0300*/  IADD3 R15, PT, PT, RZ, -R16, RZ ;  /* 0x80000010ff0f7210 */ /* 0x000fca0007ffe0ff */
[----:B------:R-:W-:-:S04]  /*0310*/  IMAD.HI.U32 R8, R11, R12, RZ ;  /* 0x0000000c0b087227 */ /* 0x000fc800078e00ff */
[----:B------:R-:W-:-:S05]  /*0320*/  IMAD R10, R8, R15, R12 ;  /* 0x0000000f080a7224 */ /* 0x000fca00078e020c */
[----:B------:R-:W-:-:S13]  /*0330*/  ISETP.GT.U32.AND P3, PT, R13, R10, PT ;  /* 0x0000000a0d00720c */ /* 0x000fda0003f64070 */
[----:B------:R-:W-:Y:S01]  /*0340*/  @!P3 IMAD.IADD R10, R10, 0x1, -R13 ;  /* 0x000000010a0ab824 */ /* 0x000fe200078e0a0d */
[----:B------:R-:W-:Y:S02]  /*0350*/  @!P3 IADD3 R8, PT, PT, R8, 0x1, RZ ;  /* 0x000000010808b810 */ /* 0x000fe40007ffe0ff */
[----:B------:R-:W-:Y:S02]  /*0360*/  ISETP.NE.AND P3, PT, R2, RZ, PT ;  /* 0x000000ff0200720c */ /* 0x000fe40003f65270 */
[----:B------:R-:W-:Y:S02]  /*0370*/  ISETP.GE.U32.AND P2, PT, R10, R13, PT ;  /* 0x0000000d0a00720c */ /* 0x000fe40003f46070 */
[----:B------:R-:W-:-:S04]  /*0380*/  LOP3.LUT R10, R9, R2, RZ, 0x3c, !PT ;  /* 0x00000002090a7212 */ /* 0x000fc800078e3cff */
[----:B------:R-:W-:-:S07]  /*0390*/  ISETP.GE.AND P4, PT, R10, RZ, PT ;  /* 0x000000ff0a00720c */ /* 0x000fce0003f86270 */
[----:B------:R-:W-:-:S06]  /*03a0*/  @P2 VIADD R8, R8, 0x1 ;  /* 0x0000000108082836 */ /* 0x000fcc0000000000 */
[----:B------:R-:W-:Y:S02]  /*03b0*/  @!P4 IADD3 R8, PT, PT, -R8, RZ, RZ ;  /* 0x000000ff0808c210 */ /* 0x000fe40007ffe1ff */
[----:B------:R-:W-:-:S05]  /*03c0*/  @!P3 LOP3.LUT R8, RZ, R2, RZ, 0x33, !PT ;  /* 0x00000002ff08b212 */ /* 0x000fca00078e33ff */
[----:B------:R-:W-:-:S04]  /*03d0*/  IMAD.MOV R11, RZ, RZ, -R8 ;  /* 0x000000ffff0b7224 */ /* 0x000fc800078e0a08 */
[----:B------:R-:W-:Y:S01]  /*03e0*/  IMAD R11, R2, R11, R9 ;  /* 0x0000000b020b7224 */ /* 0x000fe200078e0209 */
[----:B------:R-:W-:Y:S06]  /*03f0*/  BRA.U !UP0, `(.L_x_4) ;  /* 0x0000000908ac7547 */ /* 0x000fec000b800000 */
[----:B------:R-:W1:Y:S01]  /*0400*/  I2F.U32.RP R10, R0 ;  /* 0x00000000000a7306 */ /* 0x000e620000209000 */
[----:B------:R-:W2:Y:S01]  /*0410*/  LDC.64 R12, c[0x0][0x390] ;  /* 0x0000e400ff0c7b82 */ /* 0x000ea20000000a00 */
[----:B------:R-:W-:Y:S01]  /*0420*/  HFMA2 R20, -RZ, RZ, 0, 0 ;  /* 0x00000000ff147431 */ /* 0x000fe200000001ff */
[----:B------:R-:W-:Y:S01]  /*0430*/  ISETP.NE.U32.AND P2, PT, R0, RZ, PT ;  /* 0x000000ff0000720c */ /* 0x000fe20003f45070 */
[----:B------:R-:W3:Y:S01]  /*0440*/  LDCU UR8, c[0x0][0x398] ;  /* 0x00007300ff0877ac */ /* 0x000ee20008000800 */
[----:B------:R-:W-:-:S04]  /*0450*/  MOV R22, RZ ;  /* 0x000000ff00167202 */ /* 0x000fc80000000f00 */
[----:B------:R-:W4:Y:S01]  /*0460*/  LDC.64 R14, c[0x0][0x380] ;  /* 0x0000e000ff0e7b82 */ /* 0x000f220000000a00 */
[----:B-1----:R-:W1:Y:S02]  /*0470*/  MUFU.RCP R10, R10 ;  /* 0x0000000a000a7308 */ /* 0x002e640000001000 */
[----:B-1----:R-:W-:Y:S02]  /*0480*/  IADD3 R16, PT, PT, R10, 0xffffffe, RZ ;  /* 0x0ffffffe0a107810 */ /* 0x002fe40007ffe0ff */
[----:B------:R-:W-:-:S04]  /*0490*/  LOP3.LUT R10, RZ, R0, RZ, 0x33, !PT ;  /* 0x00000000ff0a7212 */ /* 0x000fc800078e33ff */
[----:B------:R-:W1:Y:S02]  /*04a0*/  F2I.FTZ.U32.TRUNC.NTZ R21, R16 ;  /* 0x0000001000157305 */ /* 0x000e64000021f000 */
[----:B-1----:R-:W-:-:S04]  /*04b0*/  IMAD.MOV R17, RZ, RZ, -R21 ;  /* 0x000000ffff117224 */ /* 0x002fc800078e0a15 */
[----:B------:R-:W-:-:S04]  /*04c0*/  IMAD R17, R17, R0, RZ ;  /* 0x0000000011117224 */ /* 0x000fc800078e02ff */
[----:B------:R-:W-:-:S04]  /*04d0*/  IMAD.HI.U32 R20, R21, R17, R20 ;  /* 0x0000001115147227 */ /* 0x000fc800078e0014 */
[----:B--234-:R-:W-:-:S07]  /*04e0*/  IMAD.MOV.U32 R21, RZ, RZ, RZ ;  /* 0x000000ffff157224 */ /* 0x01cfce00078e00ff */
.L_x_5:
[----:B------:R-:W-:-:S04]  /*04f0*/  IMAD.HI.U32 R17, R20, R21, RZ ;  /* 0x0000001514117227 */ /* 0x000fc800078e00ff */
[----:B------:R-:W-:-:S04]  /*0500*/  IMAD.MOV R19, RZ, RZ, -R17 ;  /* 0x000000ffff137224 */ /* 0x000fc800078e0a11 */
[----:B------:R-:W-:-:S05]  /*0510*/  IMAD R19, R0, R19, R21 ;  /* 0x0000001300137224 */ /* 0x000fca00078e0215 */
[----:B------:R-:W-:-:S13]  /*0520*/  ISETP.GE.U32.AND P3, PT, R19, R0, PT ;  /* 0x000000001300720c */ /* 0x000fda0003f66070 */
[----:B------:R-:W-:Y:S01]  /*0530*/  @P3 IADD3 R19, PT, PT, R19, -R0, RZ ;  /* 0x8000000013133210 */ /* 0x000fe20007ffe0ff */
[----:B------:R-:W-:-:S03]  /*0540*/  @P3 VIADD R17, R17, 0x1 ;  /* 0x0000000111113836 */ /* 0x000fc60000000000 */
[----:B------:R-:W-:-:S13]  /*0550*/  ISETP.GE.U32.AND P4, PT, R19, R0, PT ;  /* 0x000000001300720c */ /* 0x000fda0003f86070 */
[----:B------:R-:W-:-:S04]  /*0560*/  @P4 IADD3 R17, PT, PT, R17, 0x1, RZ ;  /* 0x0000000111114810 */ /* 0x000fc80007ffe0ff */
[----:B------:R-:W-:-:S05]  /*0570*/  SEL R17, R10, R17, !P2 ;  /* 0x000000110a117207 */ /* 0x000fca0005000000 */
[----:B------:R-:W-:Y:S01]  /*0580*/  IMAD.MOV R16, RZ, RZ, -R17 ;  /* 0x000000ffff107224 */ /* 0x000fe200078e0a11 */
[----:B------:R-:W-:-:S03]  /*0590*/  IADD3 R17, PT, PT, R8, R17, RZ ;  /* 0x0000001108117210 */ /* 0x000fc60007ffe0ff */
[----:B------:R-:W-:-:S04]  /*05a0*/  IMAD R16, R0, R16, R21 ;  /* 0x0000001000107224 */ /* 0x000fc800078e0215 */
[----:B------:R-:W-:-:S04]  /*05b0*/  IMAD R16, R17, UR8, R16 ;  /* 0x0000000811107c24 */ /* 0x000fc8000f8e0210 */
[----:B------:R-:W-:Y:S02]  /*05c0*/  IMAD.IADD R19, R11, 0x1, R16 ;  /* 0x000000010b137824 */ /* 0x000fe400078e0210 */
[----:B------:R-:W-:-:S04]  /*05d0*/  IMAD.WIDE.U32 R16, R21, 0x4, R12 ;  /* 0x0000000415107825 */ /* 0x000fc800078e000c */
[----:B------:R-:W-:Y:S01]  /*05e0*/  IMAD.WIDE R18, R19, 0x4, R14 ;  /* 0x0000000413127825 */ /* 0x000fe200078e020e */
[----:B0-----:R-:W2:Y:S04]  /*05f0*/  LDG.E R25, desc[UR6][R16.64] ;  /* 0x0000000610197981 */ /* 0x001ea8000c1e1900 */
[----:B------:R0:W2:Y:S01]  /*0600*/  LDG.E R26, desc[UR6][R18.64] ;  /* 0x00000006121a7981 */ /* 0x0000a2000c1e1900 */
[----:B------:R-:W-:-:S03]  /*0610*/  IADD3 R23, PT, PT, R21, 0x1, RZ ;  /* 0x0000000115177810 */ /* 0x000fc60007ffe0ff */
[----:B------:R-:W3:Y:S02]  /*0620*/  LDG.E R24, desc[UR6][R16.64+0x4] ;  /* 0x0000040610187981 */ /* 0x000ee4000c1e1900 */
        /* <DEDUP_REMOVED lines=9> */
[----:B0-----:R-:W-:Y:S01]  /*06c0*/  IMAD.MOV R18, RZ, RZ, -R27 ;  /* 0x000000ffff127224 */ /* 0x001fe200078e0a1b */
[----:B------:R-:W-:-:S03]  /*06d0*/  IADD3 R27, PT, PT, R8, R27, RZ ;  /* 0x0000001b081b7210 */ /* 0x000fc60007ffe0ff */
[----:B------:R-:W-:-:S04]  /*06e0*/  IMAD R18, R0, R18, R23 ;  /* 0x0000001200127224 */ /* 0x000fc800078e0217 */
[----:B------:R-:W-:-:S04]  /*06f0*/  IMAD R18, R27, UR8, R18 ;  /* 0x000000081b127c24 */ /* 0x000fc8000f8e0212 */
[----:B------:R-:W-:-:S04]  /*0700*/  IMAD.IADD R19, R11, 0x1, R18 ;  /* 0x000000010b137824 */ /* 0x000fc800078e0212 */
[----:B------:R-:W-:-:S05]  /*0710*/  IMAD.WIDE R18, R19, 0x4, R14 ;  /* 0x0000000413127825 */ /* 0x000fca00078e020e */
[----:B------:R0:W3:Y:S01]  /*0720*/  LDG.E R23, desc[UR6][R18.64] ;  /* 0x0000000612177981 */ /* 0x0000e2000c1e1900 */
[----:B------:R-:W-:-:S05]  /*0730*/  IADD3 R27, PT, PT, R21, 0x2, RZ ;  /* 0x00000002151b7810 */ /* 0x000fca0007ffe0ff */
[----:B------:R-:W-:-:S04]  /*0740*/  IMAD.HI.U32 R29, R20, R27, RZ ;  /* 0x0000001b141d7227 */ /* 0x000fc800078e00ff */
[----:B--2---:R-:W-:Y:S02]  /*0750*/  IMAD R22, R25, R26, R22 ;  /* 0x0000001a19167224 */ /* 0x004fe400078e0216 */
[----:B------:R-:W-:Y:S01]  /*0760*/  IMAD.MOV R25, RZ, RZ, -R29 ;  /* 0x000000ffff197224 */ /* 0x000fe200078e0a1d */
[----:B------:R-:W2:Y:S03]  /*0770*/  LDG.E R26, desc[UR6][R16.64+0x8] ;  /* 0x00000806101a7981 */ /* 0x000ea6000c1e1900 */
[----:B------:R-:W-:-:S05]  /*0780*/  IMAD R25, R0, R25, R27 ;  /* 0x0000001900197224 */ /* 0x000fca00078e021b */
[----:B------:R-:W-:-:S13]  /*0790*/  ISETP.GE.U32.AND P3, PT, R25, R0, PT ;  /* 0x000000001900720c */ /* 0x000fda0003f66070 */
[----:B------:R-:W-:-:S04]  /*07a0*/  @P3 IADD3 R25, PT, PT, R25, -R0, RZ ;  /* 0x8000000019193210 */ /* 0x000fc80007ffe0ff */
[----:B------:R-:W-:Y:S01]  /*07b0*/  ISETP.GE.U32.AND P4, PT, R25, R0, PT ;  /* 0x000000001900720c */ /* 0x000fe20003f86070 */
[----:B------:R-:W-:-:S12]  /*07c0*/  @P3 VIADD R29, R29, 0x1 ;  /* 0x000000011d1d3836 */ /* 0x000fd80000000000 */
        /* <DEDUP_REMOVED lines=8> */
[----:B------:R0:W2:Y:S01]  /*0850*/  LDG.E R25, desc[UR6][R18.64] ;  /* 0x0000000612197981 */ /* 0x0000a2000c1e1900 */
[----:B------:R-:W-:-:S05]  /*0860*/  IADD3 R27, PT, PT, R21, 0x3, RZ ;  /* 0x00000003151b7810 */ /* 0x000fca0007ffe0ff */
[----:B------:R-:W-:-:S04]  /*0870*/  IMAD.HI.U32 R29, R20, R27, RZ ;  /* 0x0000001b141d7227 */ /* 0x000fc800078e00ff */
[----:B---3--:R-:W-:Y:S02]  /*0880*/  IMAD R24, R24, R23, R22 ;  /* 0x0000001718187224 */ /* 0x008fe400078e0216 */
[----:B------:R-:W-:Y:S01]  /*0890*/  IMAD.MOV R23, RZ, RZ, -R29 ;  /* 0x000000ffff177224 */ /* 0x000fe200078e0a1d */
[----:B------:R-:W3:Y:S03]  /*08a0*/  LDG.E R22, desc[UR6][R16.64+0xc] ;  /* 0x00000c0610167981 */ /* 0x000ee6000c1e1900 */
        /* <DEDUP_REMOVED lines=31> */
[----:B------:R-:W-:-:S06]  /*0aa0*/  IMAD.WIDE R18, R19, 0x4, R14 ;  /* 0x0000000413127825 */ /* 0x000fcc00078e020e */
[----:B------:R0:W2:Y:S01]  /*0ab0*/  LDG.E R19, desc[UR6][R18.64] ;  /* 0x0000000612137981 */ /* 0x0000a2000c1e1900 */
[----:B------:R-:W-:-:S05]  /*0ac0*/  IADD3 R25, PT, PT, R21, 0x5, RZ ;  /* 0x0000000515197810 */ /* 0x000fca0007ffe0ff */
[----:B------:R-:W-:-:S04]  /*0ad0*/  IMAD.HI.U32 R27, R20, R25, RZ ;  /* 0x00000019141b7227 */ /* 0x000fc800078e00ff */
[----:B---3--:R-:W-:Y:S02]  /*0ae0*/  IMAD R24, R22, R23, R24 ;  /* 0x0000001716187224 */ /* 0x008fe400078e0218 */
[----:B------:R-:W-:-:S04]  /*0af0*/  IMAD.MOV R23, RZ, RZ, -R27 ;  /* 0x000000ffff177224 */ /* 0x000fc800078e0a1b */
[----:B------:R-:W-:-:S05]  /*0b00*/  IMAD R23, R0, R23, R25 ;  /* 0x0000001700177224 */ /* 0x000fca00078e0219 */
[----:B------:R-:W-:-:S13]  /*0b10*/  ISETP.GE.U32.AND P3, PT, R23, R0, PT ;  /* 0x000000001700720c */ /* 0x000fda0003f66070 */
[----:B------:R-:W-:-:S04]  /*0b20*/  @P3 IADD3 R23, PT, PT, R23, -R0, RZ ;  /* 0x8000000017173210 */ /* 0x000fc80007ffe0ff */
[----:B------:R-:W-:Y:S01]  /*0b30*/  ISETP.GE.U32.AND P4, PT, R23, R0, PT ;  /* 0x000000001700720c */ /* 0x000fe20003f86070 */
[----:B------:R-:W-:Y:S01]  /*0b40*/  @P3 VIADD R27, R27, 0x1 ;  /* 0x000000011b1b3836 */ /* 0x000fe20000000000 */
[----:B------:R-:W-:-:S11]  /*0b50*/  IADD3 R23, PT, PT, R21, 0x6, RZ ;  /* 0x0000000615177810 */ /* 0x000fd60007ffe0ff */
[----:B------:R-:W-:-:S04]  /*0b60*/  @P4 IADD3 R27, PT, PT, R27, 0x1, RZ ;  /* 0x000000011b1b4810 */ /* 0x000fc80007ffe0ff */
[----:B------:R-:W-:-:S05]  /*0b70*/  SEL R27, R10, R27, !P2 ;  /* 0x0000001b0a1b7207 */ /* 0x000fca0005000000 */
[--C-:B0-----:R-:W-:Y:S02]  /*0b80*/  IMAD.MOV R18, RZ, RZ, -R27.reuse ;  /* 0x000000ffff127224 */ /* 0x101fe400078e0a1b */
[----:B------:R-:W-:Y:S02]  /*0b90*/  IMAD.IADD R22, R8, 0x1, R27 ;  /* 0x0000000108167824 */ /* 0x000fe400078e021b */
[----:B------:R-:W-:Y:S02]  /*0ba0*/  IMAD R25, R0, R18, R25 ;  /* 0x0000001200197224 */ /* 0x000fe400078e0219 */
[----:B------:R-:W-:-:S04]  /*0bb0*/  IMAD.HI.U32 R27, R20, R23, RZ ;  /* 0x00000017141b7227 */ /* 0x000fc800078e00ff */
[----:B------:R-:W-:Y:S01]  /*0bc0*/  IMAD R22, R22, UR8, R25 ;  /* 0x0000000816167c24 */ /* 0x000fe2000f8e0219 */
[----:B------:R-:W-:-:S05]  /*0bd0*/  IADD3 R25, PT, PT, -R27, RZ, RZ ;  /* 0x000000ff1b197210 */ /* 0x000fca0007ffe1ff */
[----:B------:R-:W-:-:S05]  /*0be0*/  IMAD R25, R0, R25, R23 ;  /* 0x0000001900197224 */ /* 0x000fca00078e0217 */
[----:B------:R-:W-:-:S13]  /*0bf0*/  ISETP.GE.U32.AND P3, PT, R25, R0, PT ;  /* 0x000000001900720c */ /* 0x000fda0003f66070 */
[----:B------:R-:W-:-:S05]  /*0c00*/  @P3 IMAD.IADD R25, R25, 0x1, -R0 ;  /* 0x0000000119193824 */ /* 0x000fca00078e0a00 */
[----:B------:R-:W-:Y:S02]  /*0c10*/  ISETP.GE.U32.AND P4, PT, R25, R0, PT ;  /* 0x000000001900720c */ /* 0x000fe40003f86070 */
[----:B------:R-:W-:Y:S01]  /*0c20*/  @P3 IADD3 R27, PT, PT, R27, 0x1, RZ ;  /* 0x000000011b1b3810 */ /* 0x000fe20007ffe0ff */
[----:B------:R-:W3:Y:S10]  /*0c30*/  LDG.E R25, desc[UR6][R16.64+0x18] ;  /* 0x0000180610197981 */ /* 0x000ef4000c1e1900 */
[----:B------:R-:W-:-:S05]  /*0c40*/  @P4 VIADD R27, R27, 0x1 ;  /* 0x000000011b1b4836 */ /* 0x000fca0000000000 */
[----:B------:R-:W-:-:S04]  /*0c50*/  SEL R27, R10, R27, !P2 ;  /* 0x0000001b0a1b7207 */ /* 0x000fc80005000000 */
[----:B------:R-:W-:-:S05]  /*0c60*/  IADD3 R18, PT, PT, -R27, RZ, RZ ;  /* 0x000000ff1b127210 */ /* 0x000fca0007ffe1ff */
[----:B------:R-:W-:Y:S02]  /*0c70*/  IMAD R23, R0, R18, R23 ;  /* 0x0000001200177224 */ /* 0x000fe400078e0217 */
[----:B------:R-:W-:Y:S01]  /*0c80*/  IMAD.IADD R18, R8, 0x1, R27 ;  /* 0x0000000108127824 */ /* 0x000fe200078e021b */
[----:B------:R-:W-:Y:S01]  /*0c90*/  IADD3 R29, PT, PT, R21, 0x7, RZ ;  /* 0x00000007151d7810 */ /* 0x000fe20007ffe0ff */
[----:B------:R-:W4:Y:S02]  /*0ca0*/  LDG.E R27, desc[UR6][R16.64+0x14] ;  /* 0x00001406101b7981 */ /* 0x000f24000c1e1900 */
[----:B------:R-:W-:Y:S02]  /*0cb0*/  IMAD R18, R18, UR8, R23 ;  /* 0x0000000812127c24 */ /* 0x000fe4000f8e0217 */
[----:B------:R-:W-:Y:S01]  /*0cc0*/  IMAD.HI.U32 R28, R20, R29, RZ ;  /* 0x0000001d141c7227 */ /* 0x000fe200078e00ff */
[----:B------:R-:W-:-:S05]  /*0cd0*/  IADD3 R23, PT, PT, R11, R22, RZ ;  /* 0x000000160b177210 */ /* 0x000fca0007ffe0ff */
[----:B------:R-:W-:-:S06]  /*0ce0*/  IMAD.WIDE R22, R23, 0x4, R14 ;  /* 0x0000000417167825 */ /* 0x000fcc00078e020e */
[----:B------:R-:W4:Y:S01]  /*0cf0*/  LDG.E R22, desc[UR6][R22.64] ;  /* 0x0000000616167981 */ /* 0x000f22000c1e1900 */
[----:B--2---:R-:W-:Y:S02]  /*0d00*/  IMAD R24, R26, R19, R24 ;  /* 0x000000131a187224 */ /* 0x004fe400078e0218 */
[----:B------:R-:W-:Y:S01]  /*0d10*/  IMAD.IADD R19, R11, 0x1, R18 ;  /* 0x000000010b137824 */ /* 0x000fe200078e0212 */
[----:B------:R-:W2:Y:S03]  /*0d20*/  LDG.E R26, desc[UR6][R16.64+0x1c] ;  /* 0x00001c06101a7981 */ /* 0x000ea6000c1e1900 */
[----:B------:R-:W-:-:S06]  /*0d30*/  IMAD.WIDE R18, R19, 0x4, R14 ;  /* 0x0000000413127825 */ /* 0x000fcc00078e020e */
[----:B------:R0:W3:Y:S02]  /*0d40*/  LDG.E R18, desc[UR6][R18.64] ;  /* 0x0000000612127981 */ /* 0x0000e4000c1e1900 */
[----:B0-----:R-:W-:-:S04]  /*0d50*/  IMAD.MOV R19, RZ, RZ, -R28 ;  /* 0x000000ffff137224 */ /* 0x001fc800078e0a1c */
[----:B------:R-:W-:-:S05]  /*0d60*/  IMAD R17, R0, R19, R29 ;  /* 0x0000001300117224 */ /* 0x000fca00078e021d */
[----:B------:R-:W-:-:S13]  /*0d70*/  ISETP.GE.U32.AND P3, PT, R17, R0, PT ;  /* 0x000000001100720c */ /* 0x000fda0003f66070 */
[----:B------:R-:W-:-:S04]  /*0d80*/  @P3 IADD3 R17, PT, PT, R17, -R0, RZ ;  /* 0x8000000011113210 */ /* 0x000fc80007ffe0ff */
[----:B------:R-:W-:Y:S01]  /*0d90*/  ISETP.GE.U32.AND P4, PT, R17, R0, PT ;  /* 0x000000001100720c */ /* 0x000fe20003f86070 */
[----:B------:R-:W-:-:S12]  /*0da0*/  @P3 VIADD R28, R28, 0x1 ;  /* 0x000000011c1c3836 */ /* 0x000fd80000000000 */
[----:B------:R-:W-:-:S04]  /*0db0*/  @P4 IADD3 R28, PT, PT, R28, 0x1, RZ ;  /* 0x000000011c1c4810 */ /* 0x000fc80007ffe0ff */
[----:B------:R-:W-:-:S05]  /*0dc0*/  SEL R17, R10, R28, !P2 ;  /* 0x0000001c0a117207 */ /* 0x000fca0005000000 */
[----:B------:R-:W-:Y:S01]  /*0dd0*/  IMAD.MOV R16, RZ, RZ, -R17 ;  /* 0x000000ffff107224 */ /* 0x000fe200078e0a11 */
[----:B------:R-:W-:-:S03]  /*0de0*/  IADD3 R17, PT, PT, R8, R17, RZ ;  /* 0x0000001108117210 */ /* 0x000fc60007ffe0ff */
[----:B------:R-:W-:-:S04]  /*0df0*/  IMAD R16, R0, R16, R29 ;  /* 0x0000001000107224 */ /* 0x000fc800078e021d */
[----:B------:R-:W-:-:S04]  /*0e00*/  IMAD R16, R17, UR8, R16 ;  /* 0x0000000811107c24 */ /* 0x000fc8000f8e0210 */
[----:B------:R-:W-:-:S04]  /*0e10*/  IMAD.IADD R17, R11, 0x1, R16 ;  /* 0x000000010b117824 */ /* 0x000fc800078e0210 */
[----:B------:R-:W-:-:S06]  /*0e20*/  IMAD.WIDE R16, R17, 0x4, R14 ;  /* 0x0000000411107825 */ /* 0x000fcc00078e020e */
[----:B------:R-:W2:Y:S01]  /*0e30*/  LDG.E R16, desc[UR6][R16.64] ;  /* 0x0000000610107981 */ /* 0x000ea2000c1e1900 */
[----:B------:R-:W-:-:S04]  /*0e40*/  IADD3 R21, PT, PT, R21, 0x8, RZ ;  /* 0x0000000815157810 */ /* 0x000fc80007ffe0ff */
[----:B------:R-:W-:Y:S01]  /*0e50*/  ISETP.NE.AND P3, PT, R21, R7, PT ;  /* 0x000000071500720c */ /* 0x000fe20003f65270 */
[----:B----4-:R-:W-:-:S04]  /*0e60*/  IMAD R22, R27, R22, R24 ;  /* 0x000000161b167224 */ /* 0x010fc800078e0218 */
[----:B---3--:R-:W-:-:S04]  /*0e70*/  IMAD R25, R25, R18, R22 ;  /* 0x0000001219197224 */ /* 0x008fc800078e0216 */
[----:B--2---:R-:W-:-:S04]  /*0e80*/  IMAD R22, R26, R16, R25 ;  /* 0x000000101a167224 */ /* 0x004fc800078e0219 */
[----:B------:R-:W-:Y:S05]  /*0e90*/  @P3 BRA `(.L_x_5) ;  /* 0xfffffff400943947 */ /* 0x000fea000383ffff */
[----:B------:R-:W-:-:S07]  /*0ea0*/  IMAD.MOV.U32 R23, RZ, RZ, R7 ;  /* 0x000000ffff177224 */ /* 0x000fce00078e0007 */
.L_x_4:
[----:B------:R-:W-:-:S13]  /*0eb0*/  ISETP.NE.AND P2, PT, R5, RZ, PT ;  /* 0x000000ff0500720c */ /* 0x000fda0003f45270 */
[----:B------:R-:W-:Y:S05]  /*0ec0*/  @!P2 BRA `(.L_x_6) ;  /* 0x0000000800d0a947 */ /* 0x000fea0003800000 */
[----:B------:R-:W-:Y:S01]  /*0ed0*/  ISETP.NE.AND P2, PT, R6, RZ, PT ;  /* 0x000000ff0600720c */ /* 0x000fe20003f45270 */
[----:B------:R-:W-:-:S12]  /*0ee0*/  @!P0 BRA `(.L_x_7) ;  /* 0x0000000400688947 */ /* 0x000fd80003800000 */
[----:B------:R-:W1:Y:S01]  /*0ef0*/  I2F.U32.RP R14, R0 ;  /* 0x00000000000e7306 */ /* 0x000e620000209000 */
[C---:B------:R-:W-:Y:S01]  /*0f00*/  IADD3 R21, PT, PT, R23.reuse, 0x1, RZ ;  /* 0x0000000117157810 */ /* 0x040fe20007ffe0ff */
[----:B------:R-:W2:Y:S01]  /*0f10*/  LDCU UR8, c[0x0][0x398] ;  /* 0x00007300ff0877ac */ /* 0x000ea20008000800 */
[----:B------:R-:W-:-:S05]  /*0f20*/  IADD3 R17, PT, PT, R23, 0x2, RZ ;  /* 0x0000000217117810 */ /* 0x000fca0007ffe0ff */
[----:B-1----:R-:W1:Y:S02]  /*0f30*/  MUFU.RCP R14, R14 ;  /* 0x0000000e000e7308 */ /* 0x002e640000001000 */
[----:B-1----:R-:W-:-:S06]  /*0f40*/  IADD3 R12, PT, PT, R14, 0xffffffe, RZ ;  /* 0x0ffffffe0e0c7810 */ /* 0x002fcc0007ffe0ff */
[----:B------:R1:W3:Y:S02]  /*0f50*/  F2I.FTZ.U32.TRUNC.NTZ R13, R12 ;  /* 0x0000000c000d7305 */ /* 0x0002e4000021f000 */
[----:B-1----:R-:W-:Y:S02]  /*0f60*/  HFMA2 R12, -RZ, RZ, 0, 0 ;  /* 0x00000000ff0c7431 */ /* 0x002fe400000001ff */
[----:B---3--:R-:W-:-:S04]  /*0f70*/  IMAD.MOV R15, RZ, RZ, -R13 ;  /* 0x000000ffff0f7224 */ /* 0x008fc800078e0a0d */
[----:B------:R-:W-:-:S04]  /*0f80*/  IMAD R15, R15, R0, RZ ;  /* 0x000000000f0f7224 */ /* 0x000fc800078e02ff */
[----:B------:R-:W-:-:S04]  /*0f90*/  IMAD.HI.U32 R16, R13, R15, R12 ;  /* 0x0000000f0d107227 */ /* 0x000fc800078e000c */
[----:B------:R-:W-:Y:S02]  /*0fa0*/  VIADD R15, R23, 0x3 ;  /* 0x00000003170f7836 */ /* 0x000fe40000000000 */
[----:B------:R-:W-:-:S04]  /*0fb0*/  IMAD.HI.U32 R10, R16, R23, RZ ;  /* 0x00000017100a7227 */ /* 0x000fc800078e00ff */
[----:B------:R-:W-:Y:S02]  /*0fc0*/  IMAD.MOV R13, RZ, RZ, -R10 ;  /* 0x000000ffff0d7224 */ /* 0x000fe400078e0a0a */
[----:B------:R-:W-:-:S04]  /*0fd0*/  IMAD.HI.U32 R29, R16, R21, RZ ;  /* 0x00000015101d7227 */ /* 0x000fc800078e00ff */
[----:B------:R-:W-:Y:S02]  /*0fe0*/  IMAD R13, R0, R13, R23 ;  /* 0x0000000d000d7224 */ /* 0x000fe400078e0217 */
[----:B------:R-:W-:Y:S02]  /*0ff0*/  IMAD.MOV R19, RZ, RZ, -R29 ;  /* 0x000000ffff137224 */ /* 0x000fe400078e0a1d */
[----:B------:R-:W-:Y:S01]  /*1000*/  IMAD.HI.U32 R25, R16, R15, RZ ;  /* 0x0000000f10197227 */ /* 0x000fe200078e00ff */
[----:B------:R-:W-:-:S03]  /*1010*/  ISETP.GE.U32.AND P3, PT, R13, R0, PT ;  /* 0x000000000d00720c */ /* 0x000fc60003f66070 */
[----:B------:R-:W-:Y:S01]  /*1020*/  IMAD R19, R0, R19, R21 ;  /* 0x0000001300137224 */ /* 0x000fe200078e0215 */
[----:B------:R-:W-:Y:S01]  /*1030*/  IADD3 R14, PT, PT, -R25, RZ, RZ ;  /* 0x000000ff190e7210 */ /* 0x000fe20007ffe1ff */
[----:B------:R-:W-:Y:S01]  /*1040*/  IMAD.HI.U32 R27, R16, R17, RZ ;  /* 0x00000011101b7227 */ /* 0x000fe200078e00ff */
[-C--:B------:R-:W-:Y:S02]  /*1050*/  LOP3.LUT R16, RZ, R0.reuse, RZ, 0x33, !PT ;  /* 0x00000000ff107212 */ /* 0x080fe400078e33ff */
[----:B------:R-:W-:Y:S01]  /*1060*/  ISETP.GE.U32.AND P6, PT, R19, R0, PT ;  /* 0x000000001300720c */ /* 0x000fe20003fc6070 */
[----:B------:R-:W-:-:S04]  /*1070*/  IMAD.MOV R12, RZ, RZ, -R27 ;  /* 0x000000ffff0c7224 */ /* 0x000fc800078e0a1b */
[----:B------:R-:W-:Y:S01]  /*1080*/  @P3 IADD3 R13, PT, PT, R13, -R0, RZ ;  /* 0x800000000d0d3210 */ /* 0x000fe20007ffe0ff */
[----:B------:R-:W-:-:S03]  /*1090*/  @P3 VIADD R10, R10, 0x1 ;  /* 0x000000010a0a3836 */ /* 0x000fc60000000000 */
[----:B------:R-:W-:Y:S01]  /*10a0*/  ISETP.GE.U32.AND P5, PT, R13, R0, PT ;  /* 0x000000000d00720c */ /* 0x000fe20003fa6070 */
[C---:B------:R-:W-:Y:S02]  /*10b0*/  IMAD R13, R0.reuse, R12, R17 ;  /* 0x0000000c000d7224 */ /* 0x040fe400078e0211 */
[----:B------:R-:W-:Y:S01]  /*10c0*/  IMAD R12, R0, R14, R15 ;  /* 0x0000000e000c7224 */ /* 0x000fe200078e020f */
[-C--:B------:R-:W-:Y:S01]  /*10d0*/  @P6 IADD3 R19, PT, PT, R19, -R0.reuse, RZ ;  /* 0x8000000013136210 */ /* 0x080fe20007ffe0ff */
[----:B------:R-:W-:Y:S01]  /*10e0*/  @P6 VIADD R29, R29, 0x1 ;  /* 0x000000011d1d6836 */ /* 0x000fe20000000000 */
[-C--:B------:R-:W-:Y:S02]  /*10f0*/  ISETP.GE.U32.AND P4, PT, R13, R0.reuse, PT ;  /* 0x000000000d00720c */ /* 0x080fe40003f86070 */
[----:B------:R-:W-:-:S05]  /*1100*/  ISETP.GE.U32.AND P3, PT, R12, R0, PT ;  /* 0x000000000c00720c */ /* 0x000fca0003f66070 */
[----:B------:R-:W-:Y:S01]  /*1110*/  @P5 VIADD R10, R10, 0x1 ;  /* 0x000000010a0a5836 */ /* 0x000fe20000000000 */
[-C--:B------:R-:W-:Y:S02]  /*1120*/  ISETP.GE.U32.AND P5, PT, R19, R0.reuse, PT ;  /* 0x000000001300720c */ /* 0x080fe40003fa6070 */
[----:B------:R-:W1:Y:S03]  /*1130*/  LDC.64 R18, c[0x0][0x390] ;  /* 0x0000e400ff127b82 */ /* 0x000e660000000a00 */
[-C--:B------:R-:W-:Y:S02]  /*1140*/  @P4 IADD3 R13, PT, PT, R13, -R0.reuse, RZ ;  /* 0x800000000d0d4210 */ /* 0x080fe40007ffe0ff */
[-C--:B------:R-:W-:Y:S01]  /*1150*/  @P3 IADD3 R12, PT, PT, R12, -R0.reuse, RZ ;  /* 0x800000000c0c3210 */ /* 0x080fe20007ffe0ff */
[----:B------:R-:W-:Y:S01]  /*1160*/  @P3 VIADD R25, R25, 0x1 ;  /* 0x0000000119193836 */ /* 0x000fe20000000000 */
[----:B------:R-:W-:-:S02]  /*1170*/  ISETP.GE.U32.AND P6, PT, R13, R0, PT ;  /* 0x000000000d00720c */ /* 0x000fc40003fc6070 */
[----:B------:R-:W-:Y:S02]  /*1180*/  @P4 IADD3 R27, PT, PT, R27, 0x1, RZ ;  /* 0x000000011b1b4810 */ /* 0x000fe40007ffe0ff */
[----:B------:R-:W-:Y:S01]  /*1190*/  @P5 VIADD R29, R29, 0x1 ;  /* 0x000000011d1d5836 */ /* 0x000fe20000000000 */
[----:B------:R-:W-:Y:S02]  /*11a0*/  ISETP.GE.U32.AND P5, PT, R12, R0, PT ;  /* 0x000000000c00720c */ /* 0x000fe40003fa6070 */
[----:B------:R-:W-:Y:S01]  /*11b0*/  ISETP.NE.U32.AND P4, PT, R0, RZ, PT ;  /* 0x000000ff0000720c */ /* 0x000fe20003f85070 */
[----:B------:R-:W3:Y:S03]  /*11c0*/  LDC.64 R12, c[0x0][0x380] ;  /* 0x0000e000ff0c7b82 */ /* 0x000ee60000000a00 */
[----:B------:R-:W-:Y:S02]  /*11d0*/  SEL R10, R16, R10, !P4 ;  /* 0x0000000a100a7207 */ /* 0x000fe40006000000 */
[----:B------:R-:W-:-:S02]  /*11e0*/  @P6 IADD3 R27, PT, PT, R27, 0x1, RZ ;  /* 0x000000011b1b6810 */ /* 0x000fc40007ffe0ff */
[----:B------:R-:W-:Y:S01]  /*11f0*/  IADD3 R14, PT, PT, -R10, RZ, RZ ;  /* 0x000000ff0a0e7210 */ /* 0x000fe20007ffe1ff */
[----:B------:R-:W-:Y:S01]  /*1200*/  IMAD.IADD R10, R8, 0x1, R10 ;  /* 0x00000001080a7824 */ /* 0x000fe200078e020a */
[C---:B------:R-:W-:Y:S01]  /*1210*/  SEL R29, R16.reuse, R29, !P4 ;  /* 0x0000001d101d7207 */ /* 0x040fe20006000000 */
[----:B------:R-:W-:Y:S01]  /*1220*/  @P5 VIADD R25, R25, 0x1 ;  /* 0x0000000119195836 */ /* 0x000fe20000000000 */
[----:B------:R-:W-:Y:S01]  /*1230*/  SEL R27, R16, R27, !P4 ;  /* 0x0000001b101b7207 */ /* 0x000fe20006000000 */
[----:B------:R-:W-:Y:S02]  /*1240*/  IMAD R14, R0, R14, R23 ;  /* 0x0000000e000e7224 */ /* 0x000fe400078e0217 */
[----:B-1----:R-:W-:Y:S01]  /*1250*/  IMAD.WIDE.U32 R18, R23, 0x4, R18 ;  /* 0x0000000417127825 */ /* 0x002fe200078e0012 */
[----:B------:R-:W-:Y:S02]  /*1260*/  SEL R25, R16, R25, !P4 ;  /* 0x0000001910197207 */ /* 0x000fe40006000000 */
[----:B------:R-:W-:Y:S01]  /*1270*/  IADD3 R16, PT, PT, -R29, RZ, RZ ;  /* 0x000000ff1d107210 */ /* 0x000fe20007ffe1ff */
[----:B------:R-:W-:Y:S01]  /*1280*/  IMAD.MOV R20, RZ, RZ, -R27 ;  /* 0x000000ffff147224 */ /* 0x000fe200078e0a1b */
[----:B------:R-:W-:Y:S01]  /*1290*/  IADD3 R29, PT, PT, R8, R29, RZ ;  /* 0x0000001d081d7210 */ /* 0x000fe20007ffe0ff */
[----:B--2---:R-:W-:Y:S01]  /*12a0*/  IMAD R10, R10, UR8, R14 ;  /* 0x000000080a0a7c24 */ /* 0x004fe2000f8e020e */
[----:B------:R-:W-:Y:S01]  /*12b0*/  IADD3 R27, PT, PT, R8, R27, RZ ;  /* 0x0000001b081b7210 */ /* 0x000fe20007ffe0ff */
[----:B------:R-:W-:-:S02]  /*12c0*/  IMAD R14, R0, R16, R21 ;  /* 0x00000010000e7224 */ /* 0x000fc400078e0215 */
[----:B------:R-:W-:Y:S02]  /*12d0*/  IMAD R16, R0, R20, R17 ;  /* 0x0000001400107224 */ /* 0x000fe400078e0211 */
[----:B------:R-:W-:Y:S01]  /*12e0*/  IMAD.MOV R24, RZ, RZ, -R25 ;  /* 0x000000ffff187224 */ /* 0x000fe200078e0a19 */
[----:B------:R-:W-:Y:S01]  /*12f0*/  IADD3 R25, PT, PT, R8, R25, RZ ;  /* 0x0000001908197210 */ /* 0x000fe20007ffe0ff */
[----:B------:R-:W-:Y:S02]  /*1300*/  IMAD R14, R29, UR8, R14 ;  /* 0x000000081d0e7c24 */ /* 0x000fe4000f8e020e */
[----:B------:R-:W-:Y:S01]  /*1310*/  IMAD.IADD R21, R11, 0x1, R10 ;  /* 0x000000010b157824 */ /* 0x000fe200078e020a */
[----:B0-----:R-:W2:Y:S01]  /*1320*/  LDG.E R29, desc[UR6][R18.64+0xc] ;  /* 0x00000c06121d7981 */ /* 0x001ea2000c1e1900 */
[----:B------:R-:W-:Y:S02]  /*1330*/  IMAD R16, R27, UR8, R16 ;  /* 0x000000081b107c24 */ /* 0x000fe4000f8e0210 */
[----:B------:R-:W-:-:S02]  /*1340*/  IMAD R10, R0, R24, R15 ;  /* 0x00000018000a7224 */ /* 0x000fc400078e020f */
[C---:B------:R-:W-:Y:S01]  /*1350*/  IMAD.IADD R15, R11.reuse, 0x1, R14 ;  /* 0x000000010b0f7824 */ /* 0x040fe200078e020e */
[----:B------:R-:W-:Y:S01]  /*1360*/  IADD3 R17, PT, PT, R11, R16, RZ ;  /* 0x000000100b117210 */ /* 0x000fe20007ffe0ff */
[----:B---3--:R-:W-:-:S04]  /*1370*/  IMAD.WIDE R20, R21, 0x4, R12 ;  /* 0x0000000415147825 */ /* 0x008fc800078e020c */
[----:B------:R-:W-:Y:S02]  /*1380*/  IMAD R10, R25, UR8, R10 ;  /* 0x00000008190a7c24 */ /* 0x000fe4000f8e020a */
[----:B------:R-:W-:Y:S01]  /*1390*/  IMAD.WIDE R14, R15, 0x4, R12 ;  /* 0x000000040f0e7825 */ /* 0x000fe200078e020c */
[----:B------:R-:W3:Y:S04]  /*13a0*/  LDG.E R20, desc[UR6][R20.64] ;  /* 0x0000000614147981 */ /* 0x000ee8000c1e1900 */
[----:B------:R-:W3:Y:S01]  /*13b0*/  LDG.E R25, desc[UR6][R18.64] ;  /* 0x0000000612197981 */ /* 0x000ee2000c1e1900 */
[----:B------:R-:W-:Y:S02]  /*13c0*/  IMAD.IADD R27, R11, 0x1, R10 ;  /* 0x000000010b1b7824 */ /* 0x000fe400078e020a */
[--C-:B------:R-:W-:Y:S01]  /*13d0*/  IMAD.WIDE R16, R17, 0x4, R12.reuse ;  /* 0x0000000411107825 */ /* 0x100fe200078e020c */
[----:B------:R-:W4:Y:S04]  /*13e0*/  LDG.E R15, desc[UR6][R14.64] ;  /* 0x000000060e0f7981 */ /* 0x000f28000c1e1900 */
[----:B------:R-:W4:Y:S01]  /*13f0*/  LDG.E R10, desc[UR6][R18.64+0x4] ;  /* 0x00000406120a7981 */ /* 0x000f22000c1e1900 */
[----:B------:R-:W-:-:S03]  /*1400*/  IMAD.WIDE R12, R27, 0x4, R12 ;  /* 0x000000041b0c7825 */ /* 0x000fc600078e020c */
[----:B------:R-:W5:Y:S04]  /*1410*/  LDG.E R16, desc[UR6][R16.64] ;  /* 0x0000000610107981 */ /* 0x000f68000c1e1900 */
[----:B------:R-:W5:Y:S04]  /*1420*/  LDG.E R27, desc[UR6][R18.64+0x8] ;  /* 0x00000806121b7981 */ /* 0x000f68000c1e1900 */
[----:B------:R-:W2:Y:S01]  /*1430*/  LDG.E R12, desc[UR6][R12.64] ;  /* 0x000000060c0c7981 */ /* 0x000ea2000c1e1900 */
[----:B------:R-:W-:Y:S01]  /*1440*/  IADD3 R23, PT, PT, R23, 0x4, RZ ;  /* 0x0000000417177810 */ /* 0x000fe20007ffe0ff */
[----:B---3--:R-:W-:-:S04]  /*1450*/  IMAD R20, R25, R20, R22 ;  /* 0x0000001419147224 */ /* 0x008fc800078e0216 */
[----:B----4-:R-:W-:-:S04]  /*1460*/  IMAD R10, R10, R15, R20 ;  /* 0x0000000f0a0a7224 */ /* 0x010fc800078e0214 */
[----:B-----5:R-:W-:-:S04]  /*1470*/  IMAD R10, R27, R16, R10 ;  /* 0x000000101b0a7224 */ /* 0x020fc800078e020a */
[----:B--2---:R-:W-:-:S07]  /*1480*/  IMAD R22, R29, R12, R10 ;  /* 0x0000000c1d167224 */ /* 0x004fce00078e020a */
.L_x_7:
[----:B------:R-:W-:Y:S05]  /*1490*/  @!P2 BRA `(.L_x_6) ;  /* 0x00000004005ca947 */ /* 0x000fea0003800000 */
[----:B------:R-:W-:Y:S01]  /*14a0*/  ISETP.NE.AND P2, PT, R6, 0x1, PT ;  /* 0x000000010600780c */ /* 0x000fe20003f45270 */
[----:B------:R-:W-:-:S12]  /*14b0*/  ULOP3.LUT UP0, URZ, UR5, 0x1, URZ, 0xc0, !UPT ;  /* 0x0000000105ff7892 */ /* 0x000fd8000f80c0ff */
[----:B------:R-:W-:Y:S05]  /*14c0*/  @!P2 BRA `(.L_x_8) ;  /* 0x0000000000d0a947 */ /* 0x000fea0003800000 */
[----:B------:R-:W1:Y:S01]  /*14d0*/  I2F.U32.RP R10, R0 ;  /* 0x00000000000a7306 */ /* 0x000e620000209000 */
[----:B------:R-:W2:Y:S01]  /*14e0*/  LDCU UR5, c[0x0][0x398] ;  /* 0x00007300ff0577ac */ /* 0x000ea20008000800 */
[----:B------:R-:W-:Y:S02]  /*14f0*/  ISETP.NE.U32.AND P4, PT, R0, RZ, PT ;  /* 0x000000ff0000720c */ /* 0x000fe40003f85070 */
[----:B------:R-:W-:-:S04]  /*1500*/  LOP3.LUT R19, RZ, R0, RZ, 0x33, !PT ;  /* 0x00000000ff137212 */ /* 0x000fc800078e33ff */
[----:B-1----:R-:W1:Y:S02]  /*1510*/  MUFU.RCP R10, R10 ;  /* 0x0000000a000a7308 */ /* 0x002e640000001000 */
[----:B-1----:R-:W-:-:S06]  /*1520*/  VIADD R12, R10, 0xffffffe ;  /* 0x0ffffffe0a0c7836 */ /* 0x002fcc0000000000 */
[----:B------:R1:W3:Y:S02]  /*1530*/  F2I.FTZ.U32.TRUNC.NTZ R13, R12 ;  /* 0x0000000c000d7305 */ /* 0x0002e4000021f000 */
[----:B-1----:R-:W-:Y:S01]  /*1540*/  IMAD.MOV.U32 R12, RZ, RZ, RZ ;  /* 0x000000ffff0c7224 */ /* 0x002fe200078e00ff */
[----:B---3--:R-:W-:-:S05]  /*1550*/  IADD3 R15, PT, PT, RZ, -R13, RZ ;  /* 0x8000000dff0f7210 */ /* 0x008fca0007ffe0ff */
[----:B------:R-:W-:-:S04]  /*1560*/  IMAD R15, R15, R0, RZ ;  /* 0x000000000f0f7224 */ /* 0x000fc800078e02ff */
[----:B------:R-:W-:Y:S01]  /*1570*/  IMAD.HI.U32 R14, R13, R15, R12 ;  /* 0x0000000f0d0e7227 */ /* 0x000fe200078e000c */
[----:B------:R-:W-:-:S05]  /*1580*/  IADD3 R15, PT, PT, R23, 0x1, RZ ;  /* 0x00000001170f7810 */ /* 0x000fca0007ffe0ff */
[----:B------:R-:W-:-:S04]  /*1590*/  IMAD.HI.U32 R18, R14, R23, RZ ;  /* 0x000000170e127227 */ /* 0x000fc800078e00ff */
[----:B------:R-:W-:-:S04]  /*15a0*/  IMAD.HI.U32 R14, R14, R15, RZ ;  /* 0x0000000f0e0e7227 */ /* 0x000fc800078e00ff */
[----:B------:R-:W-:Y:S01]  /*15b0*/  IMAD.MOV R10, RZ, RZ, -R18 ;  /* 0x000000ffff0a7224 */ /* 0x000fe200078e0a12 */
[----:B------:R-:W-:-:S03]  /*15c0*/  IADD3 R16, PT, PT, -R14, RZ, RZ ;  /* 0x000000ff0e107210 */ /* 0x000fc60007ffe1ff */
[C---:B------:R-:W-:Y:S02]  /*15d0*/  IMAD R13, R0.reuse, R10, R23 ;  /* 0x0000000a000d7224 */ /* 0x040fe400078e0217 */
[----:B------:R-:W-:-:S03]  /*15e0*/  IMAD R17, R0, R16, R15 ;  /* 0x0000001000117224 */ /* 0x000fc600078e020f */
[-C--:B------:R-:W-:Y:S02]  /*15f0*/  ISETP.GE.U32.AND P2, PT, R13, R0.reuse, PT ;  /* 0x000000000d00720c */ /* 0x080fe40003f46070 */
[----:B------:R-:W-:-:S11]  /*1600*/  ISETP.GE.U32.AND P5, PT, R17, R0, PT ;  /* 0x000000001100720c */ /* 0x000fd60003fa6070 */
[----:B------:R-:W-:Y:S02]  /*1610*/  @P2 IMAD.IADD R13, R13, 0x1, -R0 ;  /* 0x000000010d0d2824 */ /* 0x000fe400078e0a00 */
[-C--:B------:R-:W-:Y:S01]  /*1620*/  @P5 IADD3 R17, PT, PT, R17, -R0.reuse, RZ ;  /* 0x8000000011115210 */ /* 0x080fe20007ffe0ff */
[----:B------:R-:W-:Y:S01]  /*1630*/  @P2 VIADD R18, R18, 0x1 ;  /* 0x0000000112122836 */ /* 0x000fe20000000000 */
[----:B------:R-:W-:Y:S02]  /*1640*/  @P5 IADD3 R14, PT, PT, R14, 0x1, RZ ;  /* 0x000000010e0e5810 */ /* 0x000fe40007ffe0ff */
[-C--:B------:R-:W-:Y:S02]  /*1650*/  ISETP.GE.U32.AND P3, PT, R13, R0.reuse, PT ;  /* 0x000000000d00720c */ /* 0x080fe40003f66070 */
[----:B------:R-:W-:Y:S01]  /*1660*/  ISETP.GE.U32.AND P6, PT, R17, R0, PT ;  /* 0x000000001100720c */ /* 0x000fe20003fc6070 */
[----:B------:R-:W1:Y:S08]  /*1670*/  LDC.64 R12, c[0x0][0x390] ;  /* 0x0000e400ff0c7b82 */ /* 0x000e700000000a00 */
[----:B------:R-:W3:Y:S02]  /*1680*/  LDC.64 R16, c[0x0][0x380] ;  /* 0x0000e000ff107b82 */ /* 0x000ee40000000a00 */
[----:B------:R-:W-:-:S02]  /*1690*/  @P3 VIADD R18, R18, 0x1 ;  /* 0x0000000112123836 */ /* 0x000fc40000000000 */
[----:B------:R-:W-:-:S03]  /*16a0*/  @P6 IADD3 R14, PT, PT, R14, 0x1, RZ ;  /* 0x000000010e0e6810 */ /* 0x000fc60007ffe0ff */
[C---:B------:R-:W-:Y:S02]  /*16b0*/  SEL R21, R19.reuse, R18, !P4 ;  /* 0x0000001213157207 */ /* 0x040fe40006000000 */
[----:B------:R-:W-:-:S03]  /*16c0*/  SEL R19, R19, R14, !P4 ;  /* 0x0000000e13137207 */ /* 0x000fc60006000000 */
[--C-:B------:R-:W-:Y:S01]  /*16d0*/  IMAD.MOV R10, RZ, RZ, -R21.reuse ;  /* 0x000000ffff0a7224 */ /* 0x100fe200078e0a15 */
[----:B------:R-:W-:Y:S01]  /*16e0*/  IADD3 R14, PT, PT, -R19, RZ, RZ ;  /* 0x000000ff130e7210 */ /* 0x000fe20007ffe1ff */
[C---:B------:R-:W-:Y:S01]  /*16f0*/  IMAD.IADD R21, R8.reuse, 0x1, R21 ;  /* 0x0000000108157824 */ /* 0x040fe200078e0215 */
[----:B------:R-:W-:Y:S01]  /*1700*/  IADD3 R19, PT, PT, R8, R19, RZ ;  /* 0x0000001308137210 */ /* 0x000fe20007ffe0ff */
[C---:B------:R-:W-:Y:S02]  /*1710*/  IMAD R10, R0.reuse, R10, R23 ;  /* 0x0000000a000a7224 */ /* 0x040fe400078e0217 */
[----:B------:R-:W-:Y:S02]  /*1720*/  IMAD R14, R0, R14, R15 ;  /* 0x0000000e000e7224 */ /* 0x000fe400078e020f */
[----:B--2---:R-:W-:Y:S02]  /*1730*/  IMAD R10, R21, UR5, R10 ;  /* 0x00000005150a7c24 */ /* 0x004fe4000f8e020a */
[----:B------:R-:W-:-:S02]  /*1740*/  IMAD R14, R19, UR5, R14 ;  /* 0x00000005130e7c24 */ /* 0x000fc4000f8e020e */
[----:B------:R-:W-:Y:S02]  /*1750*/  IMAD.IADD R15, R11, 0x1, R10 ;  /* 0x000000010b0f7824 */ /* 0x000fe400078e020a */
[----:B-1----:R-:W-:Y:S01]  /*1760*/  IMAD.WIDE.U32 R12, R23, 0x4, R12 ;  /* 0x00000004170c7825 */ /* 0x002fe200078e000c */
[----:B------:R-:W-:-:S03]  /*1770*/  IADD3 R19, PT, PT, R11, R14, RZ ;  /* 0x0000000e0b137210 */ /* 0x000fc60007ffe0ff */
[--C-:B---3--:R-:W-:Y:S01]  /*1780*/  IMAD.WIDE R14, R15, 0x4, R16.reuse ;  /* 0x000000040f0e7825 */ /* 0x108fe200078e0210 */
[----:B0-----:R-:W2:Y:S03]  /*1790*/  LDG.E R10, desc[UR6][R12.64+0x4] ;  /* 0x000004060c0a7981 */ /* 0x001ea6000c1e1900 */
[----:B------:R-:W-:Y:S02]  /*17a0*/  IMAD.WIDE R16, R19, 0x4, R16 ;  /* 0x0000000413107825 */ /* 0x000fe400078e0210 */
[----:B------:R-:W3:Y:S04]  /*17b0*/  LDG.E R19, desc[UR6][R12.64] ;  /* 0x000000060c137981 */ /* 0x000ee8000c1e1900 */
[----:B------:R-:W3:Y:S04]  /*17c0*/  LDG.E R14, desc[UR6][R14.64] ;  /* 0x000000060e0e7981 */ /* 0x000ee8000c1e1900 */
[----:B------:R-:W2:Y:S01]  /*17d0*/  LDG.E R16, desc[UR6][R16.64] ;  /* 0x0000000610107981 */ /* 0x000ea2000c1e1900 */
[----:B------:R-:W-:Y:S01]  /*17e0*/  IADD3 R23, PT, PT, R23, 0x2, RZ ;  /* 0x0000000217177810 */ /* 0x000fe20007ffe0ff */
[----:B---3--:R-:W-:-:S04]  /*17f0*/  IMAD R19, R19, R14, R22 ;  /* 0x0000000e13137224 */ /* 0x008fc800078e0216 */
[----:B--2---:R-:W-:-:S07]  /*1800*/  IMAD R22, R10, R16, R19 ;  /* 0x000000100a167224 */ /* 0x004fce00078e0213 */
.L_x_8:
[----:B------:R-:W-:Y:S05]  /*1810*/  BRA.U !UP0, `(.L_x_6) ;  /* 0x00000001087c7547 */ /* 0x000fea000b800000 */
[----:B------:R-:W1:Y:S01]  /*1820*/  I2F.U32.RP R10, R0 ;  /* 0x00000000000a7306 */ /* 0x000e620000209000 */
[----:B------:R-:W-:Y:S01]  /*1830*/  ISETP.NE.U32.AND P4, PT, R0, RZ, PT ;  /* 0x000000ff0000720c */ /* 0x000fe20003f85070 */
[----:B------:R-:W2:Y:S06]  /*1840*/  LDCU UR5, c[0x0][0x398] ;  /* 0x00007300ff0577ac */ /* 0x000eac0008000800 */
[----:B-1----:R-:W1:Y:S02]  /*1850*/  MUFU.RCP R10, R10 ;  /* 0x0000000a000a7308 */ /* 0x002e640000001000 */
[----:B-1----:R-:W-:-:S06]  /*1860*/  VIADD R12, R10, 0xffffffe ;  /* 0x0ffffffe0a0c7836 */ /* 0x002fcc0000000000 */
[----:B------:R1:W3:Y:S02]  /*1870*/  F2I.FTZ.U32.TRUNC.NTZ R13, R12 ;  /* 0x0000000c000d7305 */ /* 0x0002e4000021f000 */
[----:B-1----:R-:W-:Y:S02]  /*1880*/  MOV R12, RZ ;  /* 0x000000ff000c7202 */ /* 0x002fe40000000f00 */
[----:B---3--:R-:W-:-:S05]  /*1890*/  IADD3 R15, PT, PT, RZ, -R13, RZ ;  /* 0x8000000dff0f7210 */ /* 0x008fca0007ffe0ff */
[----:B------:R-:W-:-:S04]  /*18a0*/  IMAD R15, R15, R0, RZ ;  /* 0x000000000f0f7224 */ /* 0x000fc800078e02ff */
[----:B------:R-:W-:-:S06]  /*18b0*/  IMAD.HI.U32 R14, R13, R15, R12 ;  /* 0x0000000f0d0e7227 */ /* 0x000fcc00078e000c */
[----:B------:R-:W-:Y:S02]  /*18c0*/  IMAD.HI.U32 R17, R14, R23, RZ ;  /* 0x000000170e117227 */ /* 0x000fe400078e00ff */
[----:B------:R-:W1:Y:S02]  /*18d0*/  LDC.64 R14, c[0x0][0x390] ;  /* 0x0000e400ff0e7b82 */ /* 0x000e640000000a00 */
[----:B------:R-:W-:-:S04]  /*18e0*/  IMAD.MOV R13, RZ, RZ, -R17 ;  /* 0x000000ffff0d7224 */ /* 0x000fc800078e0a11 */
[----:B------:R-:W-:-:S05]  /*18f0*/  IMAD R13, R0, R13, R23 ;  /* 0x0000000d000d7224 */ /* 0x000fca00078e0217 */
[----:B------:R-:W-:-:S13]  /*1900*/  ISETP.GE.U32.AND P2, PT, R13, R0, PT ;  /* 0x000000000d00720c */ /* 0x000fda0003f46070 */
[-C--:B------:R-:W-:Y:S01]  /*1910*/  @P2 IADD3 R13, PT, PT, R13, -R0.reuse, RZ ;  /* 0x800000000d0d2210 */ /* 0x080fe20007ffe0ff */
[----:B-1----:R-:W-:Y:S01]  /*1920*/  IMAD.WIDE.U32 R14, R23, 0x4, R14 ;  /* 0x00000004170e7825 */ /* 0x002fe200078e000e */
[----:B------:R-:W-:Y:S02]  /*1930*/  @P2 IADD3 R17, PT, PT, R17, 0x1, RZ ;  /* 0x0000000111112810 */ /* 0x000fe40007ffe0ff */
[-C--:B------:R-:W-:Y:S02]  /*1940*/  ISETP.GE.U32.AND P3, PT, R13, R0.reuse, PT ;  /* 0x000000000d00720c */ /* 0x080fe40003f66070 */
[----:B------:R-:W1:Y:S01]  /*1950*/  LDC.64 R12, c[0x0][0x380] ;  /* 0x0000e000ff0c7b82 */ /* 0x000e620000000a00 */
[----:B0-----:R-:W3:Y:S10]  /*1960*/  LDG.E R15, desc[UR6][R14.64] ;  /* 0x000000060e0f7981 */ /* 0x001ef4000c1e1900 */
[----:B------:R-:W-:Y:S01]  /*1970*/  @P3 VIADD R17, R17, 0x1 ;  /* 0x0000000111113836 */ /* 0x000fe20000000000 */
[----:B------:R-:W-:-:S04]  /*1980*/  @!P4 LOP3.LUT R17, RZ, R0, RZ, 0x33, !PT ;  /* 0x00000000ff11c212 */ /* 0x000fc800078e33ff */
[----:B------:R-:W-:Y:S02]  /*1990*/  IADD3 R10, PT, PT, -R17, RZ, RZ ;  /* 0x000000ff110a7210 */ /* 0x000fe40007ffe1ff */
[----:B------:R-:W-:-:S03]  /*19a0*/  IADD3 R8, PT, PT, R8, R17, RZ ;  /* 0x0000001108087210 */ /* 0x000fc60007ffe0ff */
[----:B------:R-:W-:-:S04]  /*19b0*/  IMAD R17, R0, R10, R23 ;  /* 0x0000000a00117224 */ /* 0x000fc800078e0217 */
[----:B--2---:R-:W-:-:S04]  /*19c0*/  IMAD R8, R8, UR5, R17 ;  /* 0x0000000508087c24 */ /* 0x004fc8000f8e0211 */
[----:B------:R-:W-:-:S04]  /*19d0*/  IMAD.IADD R11, R11, 0x1, R8 ;  /* 0x000000010b0b7824 */ /* 0x000fc800078e0208 */
[----:B-1----:R-:W-:-:S06]  /*19e0*/  IMAD.WIDE R12, R11, 0x4, R12 ;  /* 0x000000040b0c7825 */ /* 0x002fcc00078e020c */
[----:B------:R-:W3:Y:S02]  /*19f0*/  LDG.E R12, desc[UR6][R12.64] ;  /* 0x000000060c0c7981 */ /* 0x000ee4000c1e1900 */
[----:B---3--:R-:W-:-:S07]  /*1a00*/  IMAD R22, R15, R12, R22 ;  /* 0x0000000c0f167224 */ /* 0x008fce00078e0216 */
.L_x_6:
[----:B------:R-:W1:Y:S01]  /*1a10*/  LDC R13, c[0x0][0x39c] ;  /* 0x0000e700ff0d7b82 */ /* 0x000e620000000800 */
[----:B------:R-:W2:Y:S01]  /*1a20*/  LDCU.64 UR8, c[0x0][0x388] ;  /* 0x00007100ff0877ac */ /* 0x000ea20008000a00 */
[----:B-1----:R-:W-:-:S04]  /*1a30*/  IABS R15, R13 ;  /* 0x0000000d000f7213 */ /* 0x002fc80000000000 */
[----:B------:R-:W1:Y:S08]  /*1a40*/  I2F.RP R8, R15 ;  /* 0x0000000f00087306 */ /* 0x000e700000209400 */
[----:B-1----:R-:W1:Y:S02]  /*1a50*/  MUFU.RCP R8, R8 ;  /* 0x0000000800087308 */ /* 0x002e640000001000 */
[----:B-1----:R-:W-:-:S06]  /*1a60*/  IADD3 R10, PT, PT, R8, 0xffffffe, RZ ;  /* 0x0ffffffe080a7810 */ /* 0x002fcc0007ffe0ff */
[----:B------:R1:W3:Y:S02]  /*1a70*/  F2I.FTZ.U32.TRUNC.NTZ R11, R10 ;  /* 0x0000000a000b7305 */ /* 0x0002e4000021f000 */
[----:B-1----:R-:W-:Y:S01]  /*1a80*/  IMAD.MOV.U32 R10, RZ, RZ, RZ ;  /* 0x000000ffff0a7224 */ /* 0x002fe200078e00ff */
[----:B---3--:R-:W-:-:S05]  /*1a90*/  IADD3 R12, PT, PT, RZ, -R11, RZ ;  /* 0x8000000bff0c7210 */ /* 0x008fca0007ffe0ff */
[----:B------:R-:W-:Y:S01]  /*1aa0*/  IMAD R17, R12, R15, RZ ;  /* 0x0000000f0c117224 */ /* 0x000fe200078e02ff */
[----:B------:R-:W-:Y:S02]  /*1ab0*/  IABS R12, R22 ;  /* 0x00000016000c7213 */ /* 0x000fe40000000000 */
[----:B------:R-:W-:Y:S01]  /*1ac0*/  LOP3.LUT R22, R22, R13, RZ, 0x3c, !PT ;  /* 0x0000000d16167212 */ /* 0x000fe200078e3cff */
[----:B------:R-:W-:-:S03]  /*1ad0*/  IMAD.HI.U32 R11, R11, R17, R10 ;  /* 0x000000110b0b7227 */ /* 0x000fc600078e000a */
[----:B------:R-:W-:-:S03]  /*1ae0*/  ISETP.GE.AND P4, PT, R22, RZ, PT ;  /* 0x000000ff1600720c */ /* 0x000fc60003f86270 */
[----:B------:R-:W-:-:S05]  /*1af0*/  IMAD.HI.U32 R11, R11, R12, RZ ;  /* 0x0000000c0b0b7227 */ /* 0x000fca00078e00ff */
[----:B------:R-:W-:-:S05]  /*1b00*/  IADD3 R8, PT, PT, -R11, RZ, RZ ;  /* 0x000000ff0b087210 */ /* 0x000fca0007ffe1ff */
[----:B------:R-:W-:-:S05]  /*1b10*/  IMAD R8, R15, R8, R12 ;  /* 0x000000080f087224 */ /* 0x000fca00078e020c */
[----:B------:R-:W-:-:S13]  /*1b20*/  ISETP.GT.U32.AND P3, PT, R15, R8, PT ;  /* 0x000000080f00720c */ /* 0x000fda0003f64070 */
[-C--:B------:R-:W-:Y:S01]  /*1b30*/  @!P3 IADD3 R8, PT, PT, R8, -R15.reuse, RZ ;  /* 0x8000000f0808b210 */ /* 0x080fe20007ffe0ff */
[----:B------:R-:W-:Y:S01]  /*1b40*/  @!P3 VIADD R11, R11, 0x1 ;  /* 0x000000010b0bb836 */ /* 0x000fe20000000000 */
[----:B------:R-:W-:Y:S02]  /*1b50*/  ISETP.NE.AND P3, PT, R13, RZ, PT ;  /* 0x000000ff0d00720c */ /* 0x000fe40003f65270 */
[----:B------:R-:W-:-:S13]  /*1b60*/  ISETP.GE.U32.AND P2, PT, R8, R15, PT ;  /* 0x0000000f0800720c */ /* 0x000fda0003f46070 */
[----:B------:R-:W-:Y:S02]  /*1b70*/  @P2 IADD3 R11, PT, PT, R11, 0x1, RZ ;  /* 0x000000010b0b2810 */ /* 0x000fe40007ffe0ff */
[----:B--2---:R-:W-:Y:S02]  /*1b80*/  IADD3 R8, P2, PT, R9, UR8, RZ ;  /* 0x0000000809087c10 */ /* 0x004fe4000ff5e0ff */
[----:B------:R-:W-:Y:S02]  /*1b90*/  @!P4 IADD3 R11, PT, PT, -R11, RZ, RZ ;  /* 0x000000ff0b0bc210 */ /* 0x000fe40007ffe1ff */
[----:B------:R-:W-:Y:S02]  /*1ba0*/  @!P3 LOP3.LUT R11, RZ, R13, RZ, 0x33, !PT ;  /* 0x0000000dff0bb212 */ /* 0x000fe400078e33ff */
[----:B------:R-:W-:Y:S02]  /*1bb0*/  LEA.HI.X.SX32 R9, R9, UR9, 0x1, P2 ;  /* 0x0000000909097c11 */ /* 0x000fe400090f0eff */
[----:B------:R-:W-:-:S05]  /*1bc0*/  VIMNMX.RELU R11, PT, PT, R11, 0xff, PT ;  /* 0x000000ff0b0b7848 */ /* 0x000fca0003fe1100 */
[----:B0-----:R1:W-:Y:S02]  /*1bd0*/  STG.E.U8 desc[UR6][R8.64], R11 ;  /* 0x0000000b08007986 */ /* 0x0013e4000c101106 */
.L_x_3:
[----:B0-----:R-:W-:Y:S05]  /*1be0*/  BSYNC.RECONVERGENT B0 ;  /* 0x0000000000007941 */ /* 0x001fea0003800200 */
.L_x_2:
[----:B------:R-:W-:Y:S05]  /*1bf0*/  @!P1 BRA `(.L_x_9) ;  /* 0xffffffe4006c9947 */ /* 0x000fea000383ffff */
[----:B------:R-:W-:Y:S05]  /*1c00*/  EXIT ;  /* 0x000000000000794d */ /* 0x000fea0003800000 */
.L_x_1:
[C---:B------:R-:W-:Y:S01]  /*1c10*/  VIMNMX.U32 R0, PT, PT, R4.reuse, 0x10000, !PT ;  /* 0x0001000004007848 */ /* 0x040fe20007fe0000 */
[----:B------:R-:W-:Y:S01]  /*1c20*/  UMOV UR4, URZ ;  /* 0x000000ff00047c82 */ /* 0x000fe20008000000 */
[----:B------:R-:W-:-:S03]  /*1c30*/  ISETP.GE.U32.AND P1, PT, R4, 0x30001, PT ;  /* 0x000300010400780c */ /* 0x000fc60003f26070 */
[----:B------:R-:W-:-:S05]  /*1c40*/  VIADD R0, R0, 0xffffffff ;  /* 0xffffffff00007836 */ /* 0x000fca0000000000 */
[----:B------:R-:W-:-:S04]  /*1c50*/  LEA.HI R0, R0, 0x1, RZ, 0x10 ;  /* 0x0000000100007811 */ /* 0x000fc800078f80ff */
[----:B------:R-:W-:-:S04]  /*1c60*/  LOP3.LUT R2, R0, 0x3, RZ, 0xc0, !PT ;  /* 0x0000000300027812 */ /* 0x000fc800078ec0ff */
[----:B------:R-:W-:Y:S01]  /*1c70*/  ISETP.NE.AND P0, PT, R2, RZ, PT ;  /* 0x000000ff0200720c */ /* 0x000fe20003f05270 */
[----:B------:R-:W-:-:S12]  /*1c80*/  @!P1 BRA `(.L_x_10) ;  /* 0x0000000000589947 */ /* 0x000fd80003800000 */
[----:B------:R-:W-:Y:S01]  /*1c90*/  LOP3.LUT R0, R0, 0x1fffc, RZ, 0xc0, !PT ;  /* 0x0001fffc00007812 */ /* 0x000fe200078ec0ff */
[----:B------:R-:W1:Y:S01]  /*1ca0*/  LDCU.64 UR8, c[0x0][0x388] ;  /* 0x00007100ff0877ac */ /* 0x000e620008000a00 */
[----:B------:R-:W-:Y:S01]  /*1cb0*/  UMOV UR4, URZ ;  /* 0x000000ff00047c82 */ /* 0x000fe20008000000 */
[----:B------:R-:W-:-:S05]  /*1cc0*/  UMOV UR5, URZ ;  /* 0x000000ff00057c82 */ /* 0x000fca0008000000 */
.L_x_11:
[----:B------:R-:W-:Y:S01]  /*1cd0*/  IADD3 R11, PT, PT, R3, UR4, RZ ;  /* 0x00000004030b7c10 */ /* 0x000fe2000fffe0ff */
[----:B------:R-:W-:Y:S02]  /*1ce0*/  UIADD3 UR5, UPT, UPT, UR5, 0x4, URZ ;  /* 0x0000000405057890 */ /* 0x000fe4000fffe0ff */
[----:B------:R-:W-:Y:S01]  /*1cf0*/  UIADD3 UR4, UPT, UPT, UR4, 0x40000, URZ ;  /* 0x0004000004047890 */ /* 0x000fe2000fffe0ff */
[C---:B------:R-:W-:Y:S01]  /*1d00*/  IADD3 R5, PT, PT, R11.reuse, 0x10000, RZ ;  /* 0x000100000b057810 */ /* 0x040fe20007ffe0ff */
[C---:B------:R-:W-:Y:S01]  /*1d10*/  VIADD R7, R11.reuse, 0x20000 ;  /* 0x000200000b077836 */ /* 0x040fe20000000000 */
[----:B------:R-:W-:Y:S02]  /*1d20*/  IADD3 R9, PT, PT, R11, 0x30000, RZ ;  /* 0x000300000b097810 */ /* 0x000fe40007ffe0ff */
[-C--:B------:R-:W-:Y:S02]  /*1d30*/  ISETP.GE.U32.AND P2, PT, R5, R4.reuse, PT ;  /* 0x000000040500720c */ /* 0x080fe40003f46070 */
[----:B------:R-:W-:-:S02]  /*1d40*/  ISETP.GE.U32.AND P3, PT, R7, R4, PT ;  /* 0x000000040700720c */ /* 0x000fc40003f66070 */
[-C--:B------:R-:W-:Y:S02]  /*1d50*/  ISETP.GE.U32.AND P4, PT, R9, R4.reuse, PT ;  /* 0x000000040900720c */ /* 0x080fe40003f86070 */
[C---:B------:R-:W-:Y:S02]  /*1d60*/  ISETP.GE.U32.AND P1, PT, R11.reuse, R4, PT ;  /* 0x000000040b00720c */ /* 0x040fe40003f26070 */
[----:B-1----:R-:W-:-:S04]  /*1d70*/  IADD3 R6, P5, PT, R11, UR8, RZ ;  /* 0x000000080b067c10 */ /* 0x002fc8000ffbe0ff */
[----:B------:R-:W-:-:S05]  /*1d80*/  LEA.HI.X.SX32 R7, R11, UR9, 0x1, P5 ;  /* 0x000000090b077c11 */ /* 0x000fca000a8f0eff */
[----:B0-----:R2:W-:Y:S04]  /*1d90*/  @!P2 STG.E.U8 desc[UR6][R6.64+0x10000], RZ ;  /* 0x010000ff0600a986 */ /* 0x0015e8000c101106 */
[----:B------:R2:W-:Y:S04]  /*1da0*/  @!P3 STG.E.U8 desc[UR6][R6.64+0x20000], RZ ;  /* 0x020000ff0600b986 */ /* 0x0005e8000c101106 */
[----:B------:R2:W-:Y:S04]  /*1db0*/  @!P4 STG.E.U8 desc[UR6][R6.64+0x30000], RZ ;  /* 0x030000ff0600c986 */ /* 0x0005e8000c101106 */
[----:B------:R2:W-:Y:S01]  /*1dc0*/  @!P1 STG.E.U8 desc[UR6][R6.64], RZ ;  /* 0x000000ff06009986 */ /* 0x0005e2000c101106 */
[----:B------:R-:W-:-:S13]  /*1dd0*/  ISETP.NE.AND P1, PT, R0, UR5, PT ;  /* 0x0000000500007c0c */ /* 0x000fda000bf25270 */
[----:B--2---:R-:W-:Y:S05]  /*1de0*/  @P1 BRA `(.L_x_11) ;  /* 0xfffffffc00b81947 */ /* 0x004fea000383ffff */
.L_x_10:
[----:B0-----:R-:W-:Y:S05]  /*1df0*/  @!P0 EXIT ;  /* 0x000000000000894d */ /* 0x001fea0003800000 */
[----:B------:R-:W-:-:S05]  /*1e00*/  UMOV UR5, URZ ;  /* 0x000000ff00057c82 */ /* 0x000fca0008000000 */
.L_x_12:
[----:B------:R-:W-:Y:S01]  /*1e10*/  IADD3 R5, PT, PT, R3, UR4, RZ ;  /* 0x0000000403057c10 */ /* 0x000fe2000fffe0ff */
[----:B------:R-:W-:Y:S02]  /*1e20*/  UIADD3 UR5, UPT, UPT, UR5, 0x1, URZ ;  /* 0x0000000105057890 */ /* 0x000fe4000fffe0ff */
[----:B------:R-:W-:Y:S01]  /*1e30*/  UIADD3 UR4, UPT, UPT, UR4, 0x10000, URZ ;  /* 0x0001000004047890 */ /* 0x000fe2000fffe0ff */
[----:B------:R-:W-:-:S13]  /*1e40*/  ISETP.GE.U32.AND P0, PT, R5, R4, PT ;  /* 0x000000040500720c */ /* 0x000fda0003f06070 */
[----:B------:R-:W0:Y:S02]  /*1e50*/  @!P0 LDC.64 R6, c[0x0][0x388] ;  /* 0x0000e200ff068b82 */ /* 0x000e240000000a00 */
[----:B0-----:R-:W-:-:S04]  /*1e60*/  @!P0 IADD3 R6, P1, PT, R5, R6, RZ ;  /* 0x0000000605068210 */ /* 0x001fc80007f3e0ff */
[----:B------:R-:W-:-:S05]  /*1e70*/  @!P0 LEA.HI.X.SX32 R7, R5, R7, 0x1, P1 ;  /* 0x0000000705078211 */ /* 0x000fca00008f0eff */
[----:B------:R0:W-:Y:S01]  /*1e80*/  @!P0 STG.E.U8 desc[UR6][R6.64], RZ ;  /* 0x000000ff06008986 */ /* 0x0001e2000c101106 */
[----:B------:R-:W-:-:S13]  /*1e90*/  ISETP.NE.AND P0, PT, R2, UR5, PT ;  /* 0x0000000502007c0c */ /* 0x000fda000bf05270 */
[----:B0-----:R-:W-:Y:S05]  /*1ea0*/  @P0 BRA `(.L_x_12) ;  /* 0xfffffffc00d80947 */ /* 0x001fea000383ffff */
[----:B------:R-:W-:Y:S05]  /*1eb0*/  EXIT ;  /* 0x000000000000794d */ /* 0x000fea0003800000 */
.L_x_13:
[----:B------:R-:W-:-:S00]  /*1ec0*/  BRA `(.L_x_13) ;  /* 0xfffffffc00fc7947 */ /* 0x000fc0000383ffff */
[----:B------:R-:W-:-:S00]  /*1ed0*/  NOP ;  /* 0x0000000000007918 */ /* 0x000fc00000000000 */
        /* <DEDUP_REMOVED lines=10> */
.L_x_14:


//--------------------- .nv.shared.reserved.0     --------------------------
	.section	.nv.shared.reserved.0,"aw",@nobits
	.weak		__nv_reservedSMEM_offset_0_alias
	.size		__nv_reservedSMEM_offset_0_alias, 0, 64
	.other		__nv_reservedSMEM_offset_0_alias,@"STO_CUDA_RESERVED_SHARED STV_DEFAULT"
__nv_reservedSMEM_offset_0_alias:
	.zero		0
	.zero		64


//--------------------- .nv.constant0._Z7CNN_GPUPiPhS_iii --------------------------
	.section	.nv.constant0._Z7CNN_GPUPiPhS_iii,"a",@progbits
	.sectionflags	@""
	.align	4
.nv.constant0._Z7CNN_GPUPiPhS_iii:
	.zero		932


//--------------------- SYMBOLS --------------------------

	.type		.nv.reservedSmem.offset0,@object
	.size		.nv.reservedSmem.offset0,0x4
